//
// Generated by NVIDIA NVVM Compiler
//
// Compiler Build ID: CL-36424714
// Cuda compilation tools, release 13.0, V13.0.88
// Based on NVVM 20.0.0
//

.version 9.0
.target sm_100
.address_size 64

	// .globl	_Z21check_password_kernelPciiyyPiS_
.const .align 1 .b8 d_CHARSET[37];

.visible .entry _Z21check_password_kernelPciiyyPiS_(
	.param .u64 .ptr .align 1 _Z21check_password_kernelPciiyyPiS__param_0,
	.param .u32 _Z21check_password_kernelPciiyyPiS__param_1,
	.param .u32 _Z21check_password_kernelPciiyyPiS__param_2,
	.param .u64 _Z21check_password_kernelPciiyyPiS__param_3,
	.param .u64 _Z21check_password_kernelPciiyyPiS__param_4,
	.param .u64 .ptr .align 1 _Z21check_password_kernelPciiyyPiS__param_5,
	.param .u64 .ptr .align 1 _Z21check_password_kernelPciiyyPiS__param_6
)
{
	.local .align 16 .b8 	__local_depot0[16];
	.reg .b64 	%SP;
	.reg .b64 	%SPL;
	.reg .pred 	%p<23>;
	.reg .b16 	%rs<33>;
	.reg .b32 	%r<92>;
	.reg .b64 	%rd<172>;

	mov.u64 	%SPL, __local_depot0;
	ld.param.u64 	%rd24, [_Z21check_password_kernelPciiyyPiS__param_0];
	ld.param.u32 	%r33, [_Z21check_password_kernelPciiyyPiS__param_2];
	ld.param.u64 	%rd25, [_Z21check_password_kernelPciiyyPiS__param_3];
	ld.param.u64 	%rd26, [_Z21check_password_kernelPciiyyPiS__param_4];
	ld.param.u64 	%rd27, [_Z21check_password_kernelPciiyyPiS__param_5];
	ld.param.u64 	%rd28, [_Z21check_password_kernelPciiyyPiS__param_6];
	cvta.to.global.u64 	%rd1, %rd28;
	cvta.to.global.u64 	%rd2, %rd27;
	add.u64 	%rd3, %SPL, 0;
	mov.u32 	%r34, %ctaid.x;
	mov.u32 	%r35, %ntid.x;
	mov.u32 	%r36, %tid.x;
	mad.lo.s32 	%r37, %r34, %r35, %r36;
	cvt.u64.u32 	%rd30, %r37;
	add.s64 	%rd166, %rd26, %rd30;
	setp.ge.u64 	%p1, %rd166, %rd25;
	@%p1 bra 	$L__BB0_32;
	ld.global.u32 	%r38, [%rd2];
	setp.ne.s32 	%p2, %r38, 0;
	@%p2 bra 	$L__BB0_32;
	setp.lt.s32 	%p3, %r33, 1;
	@%p3 bra 	$L__BB0_18;
	and.b32  	%r1, %r33, 7;
	setp.lt.u32 	%p4, %r33, 8;
	mov.u32 	%r84, %r33;
	@%p4 bra 	$L__BB0_7;
	add.s32 	%r82, %r33, -4;
	and.b32  	%r39, %r33, 2147483640;
	neg.s32 	%r81, %r39;
	mov.u64 	%rd33, d_CHARSET;
$L__BB0_5:
	.pragma "nounroll";
	add.s32 	%r40, %r82, 3;
	mul.hi.u64 	%rd34, %rd166, -2049638230412172401;
	shr.u64 	%rd35, %rd34, 5;
	mul.lo.s64 	%rd36, %rd35, 36;
	sub.s64 	%rd37, %rd166, %rd36;
	add.s64 	%rd38, %rd33, %rd37;
	ld.const.u8 	%rs2, [%rd38];
	cvt.u64.u32 	%rd39, %r40;
	add.s64 	%rd40, %rd3, %rd39;
	st.local.u8 	[%rd40], %rs2;
	add.s32 	%r41, %r82, 2;
	mul.hi.u64 	%rd41, %rd35, 512409557603043101;
	mul.lo.s64 	%rd42, %rd41, 36;
	sub.s64 	%rd43, %rd35, %rd42;
	add.s64 	%rd44, %rd33, %rd43;
	ld.const.u8 	%rs3, [%rd44];
	cvt.u64.u32 	%rd45, %r41;
	add.s64 	%rd46, %rd3, %rd45;
	st.local.u8 	[%rd46], %rs3;
	shr.u64 	%rd47, %rd166, 4;
	mul.hi.u64 	%rd48, %rd47, 910950324627632179;
	shr.u64 	%rd49, %rd48, 2;
	add.s32 	%r42, %r82, 1;
	mul.hi.u64 	%rd50, %rd49, 512409557603043101;
	mul.lo.s64 	%rd51, %rd50, 36;
	sub.s64 	%rd52, %rd49, %rd51;
	add.s64 	%rd53, %rd33, %rd52;
	ld.const.u8 	%rs4, [%rd53];
	cvt.u64.u32 	%rd54, %r42;
	add.s64 	%rd55, %rd3, %rd54;
	st.local.u8 	[%rd55], %rs4;
	mul.hi.u64 	%rd56, %rd166, -5491006123449893965;
	shr.u64 	%rd57, %rd56, 15;
	add.s32 	%r43, %r82, -4;
	mul.hi.u64 	%rd58, %rd57, 512409557603043101;
	mul.lo.s64 	%rd59, %rd58, 36;
	sub.s64 	%rd60, %rd57, %rd59;
	add.s64 	%rd61, %rd33, %rd60;
	ld.const.u8 	%rs5, [%rd61];
	cvt.u64.u32 	%rd62, %r82;
	add.s64 	%rd63, %rd3, %rd62;
	st.local.u8 	[%rd63], %rs5;
	mul.hi.u64 	%rd64, %rd166, 1439526438917739739;
	shr.u64 	%rd65, %rd64, 17;
	add.s32 	%r44, %r82, -1;
	mul.hi.u64 	%rd66, %rd65, 512409557603043101;
	mul.lo.s64 	%rd67, %rd66, 36;
	sub.s64 	%rd68, %rd65, %rd67;
	add.s64 	%rd69, %rd33, %rd68;
	ld.const.u8 	%rs6, [%rd69];
	cvt.u64.u32 	%rd70, %r44;
	add.s64 	%rd71, %rd3, %rd70;
	st.local.u8 	[%rd71], %rs6;
	mul.hi.u64 	%rd72, %rd166, -8210111619183402361;
	shr.u64 	%rd73, %rd72, 25;
	add.s32 	%r45, %r82, -2;
	mul.hi.u64 	%rd74, %rd73, 512409557603043101;
	mul.lo.s64 	%rd75, %rd74, 36;
	sub.s64 	%rd76, %rd73, %rd75;
	add.s64 	%rd77, %rd33, %rd76;
	ld.const.u8 	%rs7, [%rd77];
	cvt.u64.u32 	%rd78, %r45;
	add.s64 	%rd79, %rd3, %rd78;
	st.local.u8 	[%rd79], %rs7;
	mul.hi.u64 	%rd80, %rd166, 9099228848467688227;
	shr.u64 	%rd81, %rd80, 30;
	add.s32 	%r46, %r82, -3;
	mul.hi.u64 	%rd82, %rd81, 512409557603043101;
	mul.lo.s64 	%rd83, %rd82, 36;
	sub.s64 	%rd84, %rd81, %rd83;
	add.s64 	%rd85, %rd33, %rd84;
	ld.const.u8 	%rs8, [%rd85];
	cvt.u64.u32 	%rd86, %r46;
	add.s64 	%rd87, %rd3, %rd86;
	st.local.u8 	[%rd87], %rs8;
	shr.u64 	%rd88, %rd166, 14;
	mul.hi.u64 	%rd89, %rd88, 493664759573985;
	shr.u64 	%rd90, %rd89, 7;
	cvt.u32.u64 	%r47, %rd90;
	mul.hi.u32 	%r48, %r47, 238609295;
	shr.u32 	%r49, %r48, 1;
	mul.lo.s32 	%r50, %r49, 36;
	sub.s32 	%r51, %r47, %r50;
	cvt.u64.u32 	%rd91, %r51;
	add.s64 	%rd92, %rd33, %rd91;
	ld.const.u8 	%rs9, [%rd92];
	cvt.u64.u32 	%rd93, %r43;
	add.s64 	%rd94, %rd3, %rd93;
	st.local.u8 	[%rd94], %rs9;
	mul.hi.u64 	%rd95, %rd166, 3594757075937852139;
	shr.u64 	%rd166, %rd95, 39;
	add.s32 	%r82, %r82, -8;
	add.s32 	%r81, %r81, 8;
	setp.ne.s32 	%p5, %r81, 0;
	@%p5 bra 	$L__BB0_5;
	add.s32 	%r84, %r82, 4;
$L__BB0_7:
	setp.eq.s32 	%p6, %r1, 0;
	@%p6 bra 	$L__BB0_15;
	and.b32  	%r10, %r33, 3;
	setp.lt.u32 	%p7, %r1, 4;
	@%p7 bra 	$L__BB0_10;
	add.s32 	%r52, %r84, -1;
	mov.u64 	%rd96, d_CHARSET;
	mul.hi.u64 	%rd97, %rd166, -2049638230412172401;
	shr.u64 	%rd98, %rd97, 5;
	mul.lo.s64 	%rd99, %rd98, 36;
	sub.s64 	%rd100, %rd166, %rd99;
	add.s64 	%rd101, %rd96, %rd100;
	ld.const.u8 	%rs10, [%rd101];
	cvt.u64.u32 	%rd102, %r52;
	add.s64 	%rd103, %rd3, %rd102;
	st.local.u8 	[%rd103], %rs10;
	add.s32 	%r53, %r84, -2;
	mul.hi.u64 	%rd104, %rd98, 512409557603043101;
	mul.lo.s64 	%rd105, %rd104, 36;
	sub.s64 	%rd106, %rd98, %rd105;
	add.s64 	%rd107, %rd96, %rd106;
	ld.const.u8 	%rs11, [%rd107];
	cvt.u64.u32 	%rd108, %r53;
	add.s64 	%rd109, %rd3, %rd108;
	st.local.u8 	[%rd109], %rs11;
	shr.u64 	%rd110, %rd166, 4;
	mul.hi.u64 	%rd111, %rd110, 910950324627632179;
	shr.u64 	%rd112, %rd111, 2;
	add.s32 	%r54, %r84, -3;
	mul.hi.u64 	%rd113, %rd112, 512409557603043101;
	mul.lo.s64 	%rd114, %rd113, 36;
	sub.s64 	%rd115, %rd112, %rd114;
	add.s64 	%rd116, %rd96, %rd115;
	ld.const.u8 	%rs12, [%rd116];
	cvt.u64.u32 	%rd117, %r54;
	add.s64 	%rd118, %rd3, %rd117;
	st.local.u8 	[%rd118], %rs12;
	mul.hi.u64 	%rd119, %rd166, -5491006123449893965;
	shr.u64 	%rd120, %rd119, 15;
	add.s32 	%r84, %r84, -4;
	mul.hi.u64 	%rd121, %rd120, 512409557603043101;
	mul.lo.s64 	%rd122, %rd121, 36;
	sub.s64 	%rd123, %rd120, %rd122;
	add.s64 	%rd124, %rd96, %rd123;
	ld.const.u8 	%rs13, [%rd124];
	cvt.u64.u32 	%rd125, %r84;
	add.s64 	%rd126, %rd3, %rd125;
	st.local.u8 	[%rd126], %rs13;
	mul.hi.u64 	%rd127, %rd166, 1439526438917739739;
	shr.u64 	%rd166, %rd127, 17;
$L__BB0_10:
	setp.eq.s32 	%p8, %r10, 0;
	@%p8 bra 	$L__BB0_15;
	setp.eq.s32 	%p9, %r10, 1;
	@%p9 bra 	$L__BB0_13;
	add.s32 	%r55, %r84, -1;
	mov.u64 	%rd128, d_CHARSET;
	mul.hi.u64 	%rd129, %rd166, -2049638230412172401;
	shr.u64 	%rd130, %rd129, 5;
	mul.lo.s64 	%rd131, %rd130, 36;
	sub.s64 	%rd132, %rd166, %rd131;
	add.s64 	%rd133, %rd128, %rd132;
	ld.const.u8 	%rs14, [%rd133];
	cvt.u64.u32 	%rd134, %r55;
	add.s64 	%rd135, %rd3, %rd134;
	st.local.u8 	[%rd135], %rs14;
	add.s32 	%r84, %r84, -2;
	mul.hi.u64 	%rd136, %rd130, 512409557603043101;
	mul.lo.s64 	%rd137, %rd136, 36;
	sub.s64 	%rd138, %rd130, %rd137;
	add.s64 	%rd139, %rd128, %rd138;
	ld.const.u8 	%rs15, [%rd139];
	cvt.u64.u32 	%rd140, %r84;
	add.s64 	%rd141, %rd3, %rd140;
	st.local.u8 	[%rd141], %rs15;
	shr.u64 	%rd142, %rd166, 4;
	mul.hi.u64 	%rd143, %rd142, 910950324627632179;
	shr.u64 	%rd166, %rd143, 2;
$L__BB0_13:
	and.b32  	%r56, %r33, 1;
	setp.eq.b32 	%p10, %r56, 1;
	not.pred 	%p11, %p10;
	@%p11 bra 	$L__BB0_15;
	add.s32 	%r57, %r84, -1;
	mul.hi.u64 	%rd144, %rd166, -2049638230412172401;
	shr.u64 	%rd145, %rd144, 5;
	mul.lo.s64 	%rd146, %rd145, 36;
	sub.s64 	%rd147, %rd166, %rd146;
	mov.u64 	%rd148, d_CHARSET;
	add.s64 	%rd149, %rd148, %rd147;
	ld.const.u8 	%rs16, [%rd149];
	cvt.u64.u32 	%rd150, %r57;
	add.s64 	%rd151, %rd3, %rd150;
	st.local.u8 	[%rd151], %rs16;
$L__BB0_15:
	cvt.u64.u32 	%rd152, %r33;
	add.s64 	%rd153, %rd3, %rd152;
	mov.b16 	%rs17, 0;
	st.local.u8 	[%rd153], %rs17;
	cvta.to.global.u64 	%rd12, %rd24;
	mov.b32 	%r86, 0;
	bra.uni 	$L__BB0_17;
$L__BB0_16:
	add.s32 	%r86, %r86, 1;
	setp.eq.s32 	%p13, %r86, %r33;
	@%p13 bra 	$L__BB0_19;
$L__BB0_17:
	cvt.u64.u32 	%rd154, %r86;
	add.s64 	%rd155, %rd3, %rd154;
	ld.local.u8 	%rs18, [%rd155];
	add.s64 	%rd156, %rd12, %rd154;
	ld.global.u8 	%rs19, [%rd156];
	setp.eq.s16 	%p12, %rs18, %rs19;
	@%p12 bra 	$L__BB0_16;
	bra.uni 	$L__BB0_32;
$L__BB0_18:
	cvt.s64.s32 	%rd31, %r33;
	add.s64 	%rd32, %rd3, %rd31;
	mov.b16 	%rs1, 0;
	st.local.u8 	[%rd32], %rs1;
$L__BB0_19:
	mov.b32 	%r59, 1;
	st.global.u32 	[%rd2], %r59;
	setp.lt.s32 	%p14, %r33, 0;
	@%p14 bra 	$L__BB0_32;
	add.s32 	%r17, %r33, 1;
	and.b32  	%r18, %r17, 15;
	setp.lt.u32 	%p15, %r33, 15;
	mov.b32 	%r89, 0;
	@%p15 bra 	$L__BB0_23;
	and.b32  	%r89, %r17, -16;
	neg.s32 	%r87, %r89;
	add.s64 	%rd168, %rd1, 7;
	mov.u64 	%rd169, %rd3;
$L__BB0_22:
	.pragma "nounroll";
	ld.local.v4.b32 	{%r61, %r62, %r63, %r64}, [%rd169];
	bfe.u32 	%r65, %r64, 24, 8;
	bfe.u32 	%r66, %r64, 16, 8;
	bfe.u32 	%r67, %r64, 8, 8;
	bfe.u32 	%r68, %r64, 0, 8;
	bfe.u32 	%r69, %r63, 24, 8;
	bfe.u32 	%r70, %r63, 16, 8;
	bfe.u32 	%r71, %r63, 8, 8;
	bfe.u32 	%r72, %r63, 0, 8;
	bfe.u32 	%r73, %r62, 24, 8;
	bfe.u32 	%r74, %r62, 16, 8;
	bfe.u32 	%r75, %r62, 8, 8;
	bfe.u32 	%r76, %r62, 0, 8;
	bfe.u32 	%r77, %r61, 24, 8;
	bfe.u32 	%r78, %r61, 16, 8;
	bfe.u32 	%r79, %r61, 8, 8;
	bfe.u32 	%r80, %r61, 0, 8;
	st.global.u8 	[%rd168+-7], %r80;
	st.global.u8 	[%rd168+-6], %r79;
	st.global.u8 	[%rd168+-5], %r78;
	st.global.u8 	[%rd168+-4], %r77;
	st.global.u8 	[%rd168+-3], %r76;
	st.global.u8 	[%rd168+-2], %r75;
	st.global.u8 	[%rd168+-1], %r74;
	st.global.u8 	[%rd168], %r73;
	st.global.u8 	[%rd168+1], %r72;
	st.global.u8 	[%rd168+2], %r71;
	st.global.u8 	[%rd168+3], %r70;
	st.global.u8 	[%rd168+4], %r69;
	st.global.u8 	[%rd168+5], %r68;
	st.global.u8 	[%rd168+6], %r67;
	st.global.u8 	[%rd168+7], %r66;
	st.global.u8 	[%rd168+8], %r65;
	add.s32 	%r87, %r87, 16;
	add.s64 	%rd169, %rd169, 16;
	add.s64 	%rd168, %rd168, 16;
	setp.ne.s32 	%p16, %r87, 0;
	@%p16 bra 	$L__BB0_22;
$L__BB0_23:
	setp.eq.s32 	%p17, %r18, 0;
	@%p17 bra 	$L__BB0_32;
	and.b32  	%r24, %r17, 7;
	setp.lt.u32 	%p18, %r18, 8;
	@%p18 bra 	$L__BB0_26;
	cvt.u64.u32 	%rd157, %r89;
	add.s64 	%rd158, %rd3, %rd157;
	ld.local.u8 	%rs20, [%rd158];
	add.s64 	%rd159, %rd1, %rd157;
	st.global.u8 	[%rd159], %rs20;
	ld.local.u8 	%rs21, [%rd158+1];
	st.global.u8 	[%rd159+1], %rs21;
	ld.local.u8 	%rs22, [%rd158+2];
	st.global.u8 	[%rd159+2], %rs22;
	ld.local.u8 	%rs23, [%rd158+3];
	st.global.u8 	[%rd159+3], %rs23;
	ld.local.u8 	%rs24, [%rd158+4];
	st.global.u8 	[%rd159+4], %rs24;
	ld.local.u8 	%rs25, [%rd158+5];
	st.global.u8 	[%rd159+5], %rs25;
	ld.local.u8 	%rs26, [%rd158+6];
	st.global.u8 	[%rd159+6], %rs26;
	ld.local.u8 	%rs27, [%rd158+7];
	st.global.u8 	[%rd159+7], %rs27;
	add.s32 	%r89, %r89, 8;
$L__BB0_26:
	setp.eq.s32 	%p19, %r24, 0;
	@%p19 bra 	$L__BB0_32;
	and.b32  	%r27, %r17, 3;
	setp.lt.u32 	%p20, %r24, 4;
	@%p20 bra 	$L__BB0_29;
	cvt.u64.u32 	%rd160, %r89;
	add.s64 	%rd161, %rd3, %rd160;
	ld.local.u8 	%rs28, [%rd161];
	add.s64 	%rd162, %rd1, %rd160;
	st.global.u8 	[%rd162], %rs28;
	ld.local.u8 	%rs29, [%rd161+1];
	st.global.u8 	[%rd162+1], %rs29;
	ld.local.u8 	%rs30, [%rd161+2];
	st.global.u8 	[%rd162+2], %rs30;
	ld.local.u8 	%rs31, [%rd161+3];
	st.global.u8 	[%rd162+3], %rs31;
	add.s32 	%r89, %r89, 4;
$L__BB0_29:
	setp.eq.s32 	%p21, %r27, 0;
	@%p21 bra 	$L__BB0_32;
	cvt.u64.u32 	%rd163, %r89;
	add.s64 	%rd171, %rd1, %rd163;
	add.s64 	%rd170, %rd3, %rd163;
	neg.s32 	%r91, %r27;
$L__BB0_31:
	.pragma "nounroll";
	ld.local.u8 	%rs32, [%rd170];
	st.global.u8 	[%rd171], %rs32;
	add.s64 	%rd171, %rd171, 1;
	add.s64 	%rd170, %rd170, 1;
	add.s32 	%r91, %r91, 1;
	setp.ne.s32 	%p22, %r91, 0;
	@%p22 bra 	$L__BB0_31;
$L__BB0_32:
	ret;

}


// ===== COMPILED SASS (sm_100) =====

	.target	sm_100

	.elftype	@"ET_EXEC"


//--------------------- .note.nv.tkinfo           --------------------------
	.section	.note.nv.tkinfo,"",@"SHT_NOTE"
	.sectionflags	@"SHF_NOTE_NV_TKINFO"
	.tkinfo
        /*0018*/ 	.word	0x00000002
        /*0030*/ 	.string	""
        /*0030*/ 	.string	"ptxas"
        /*0030*/ 	.string	"Cuda compilation tools, release 13.0, V13.0.88"
        /*0030*/ 	.string	"Build cuda_13.0.r13.0/compiler.36424714_0"
        /*0030*/ 	.string	"-arch sm_100 -m 64 "



//--------------------- .note.nv.cuinfo           --------------------------
	.section	.note.nv.cuinfo,"",@"SHT_NOTE"
	.sectionflags	@"SHF_NOTE_NV_CUINFO"
        /*0018*/ 	.short	0x0002
        /*001a*/ 	.short	0x0064
        /*001c*/ 	.short	0x0082
	.zero		2


//--------------------- .nv.info                  --------------------------
	.section	.nv.info,"",@"SHT_CUDA_INFO"
	.align	4


	//----- nvinfo : EIATTR_REGCOUNT
	.align		4
        /*0000*/ 	.byte	0x04, 0x2f
        /*0002*/ 	.short	(.L_2 - .L_1)
	.align		4
.L_1:
        /*0004*/ 	.word	index@(_Z21check_password_kernelPciiyyPiS_)
        /*0008*/ 	.word	0x00000020


	//----- nvinfo : EIATTR_FRAME_SIZE
	.align		4
.L_2:
        /*000c*/ 	.byte	0x04, 0x11
        /*000e*/ 	.short	(.L_4 - .L_3)
	.align		4
.L_3:
        /*0010*/ 	.word	index@(_Z21check_password_kernelPciiyyPiS_)
        /*0014*/ 	.word	0x00000010


	//----- nvinfo : EIATTR_MIN_STACK_SIZE
	.align		4
.L_4:
        /*0018*/ 	.byte	0x04, 0x12
        /*001a*/ 	.short	(.L_6 - .L_5)
	.align		4
.L_5:
        /*001c*/ 	.word	index@(_Z21check_password_kernelPciiyyPiS_)
        /*0020*/ 	.word	0x00000010
.L_6:


//--------------------- .nv.compat                --------------------------
	.section	.nv.compat,"",@"SHT_CUDA_COMPAT_INFO"
	.align	4
        /*0000*/ 	.byte	0x02, 0x09, 0x00, 0x00, 0x02, 0x02, 0x01, 0x00, 0x02, 0x05, 0x05, 0x00, 0x03, 0x07, 0x01, 0x01
        /*0010*/ 	.byte	0x02, 0x03, 0x00, 0x00, 0x02, 0x06, 0x01, 0x00, 0x04, 0x0b, 0x08, 0x00, 0x09, 0x00, 0x00, 0x00
        /*0020*/ 	.byte	0x00, 0x00, 0x00, 0x00


//--------------------- .nv.info._Z21check_password_kernelPciiyyPiS_ --------------------------
	.section	.nv.info._Z21check_password_kernelPciiyyPiS_,"",@"SHT_CUDA_INFO"
	.sectionflags	@""
	.align	4


	//----- nvinfo : EIATTR_CUDA_API_VERSION
	.align		4
        /*0000*/ 	.byte	0x04, 0x37
        /*0002*/ 	.short	(.L_8 - .L_7)
.L_7:
        /*0004*/ 	.word	0x00000082


	//----- nvinfo : EIATTR_KPARAM_INFO
	.align		4
.L_8:
        /*0008*/ 	.byte	0x04, 0x17
        /*000a*/ 	.short	(.L_10 - .L_9)
.L_9:
        /*000c*/ 	.word	0x00000000
        /*0010*/ 	.short	0x0006
        /*0012*/ 	.short	0x0028
        /*0014*/ 	.byte	0x00, 0xf5, 0x21, 0x00


	//----- nvinfo : EIATTR_KPARAM_INFO
	.align		4
.L_10:
        /*0018*/ 	.byte	0x04, 0x17
        /*001a*/ 	.short	(.L_12 - .L_11)
.L_11:
        /*001c*/ 	.word	0x00000000
        /*0020*/ 	.short	0x0005
        /*0022*/ 	.short	0x0020
        /*0024*/ 	.byte	0x00, 0xf5, 0x21, 0x00


	//----- nvinfo : EIATTR_KPARAM_INFO
	.align		4
.L_12:
        /*0028*/ 	.byte	0x04, 0x17
        /*002a*/ 	.short	(.L_14 - .L_13)
.L_13:
        /*002c*/ 	.word	0x00000000
        /*0030*/ 	.short	0x0004
        /*0032*/ 	.short	0x0018
        /*0034*/ 	.byte	0x00, 0xf0, 0x21, 0x00


	//----- nvinfo : EIATTR_KPARAM_INFO
	.align		4
.L_14:
        /*0038*/ 	.byte	0x04, 0x17
        /*003a*/ 	.short	(.L_16 - .L_15)
.L_15:
        /*003c*/ 	.word	0x00000000
        /*0040*/ 	.short	0x0003
        /*0042*/ 	.short	0x0010
        /*0044*/ 	.byte	0x00, 0xf0, 0x21, 0x00


	//----- nvinfo : EIATTR_KPARAM_INFO
	.align		4
.L_16:
        /*0048*/ 	.byte	0x04, 0x17
        /*004a*/ 	.short	(.L_18 - .L_17)
.L_17:
        /*004c*/ 	.word	0x00000000
        /*0050*/ 	.short	0x0002
        /*0052*/ 	.short	0x000c
        /*0054*/ 	.byte	0x00, 0xf0, 0x11, 0x00


	//----- nvinfo : EIATTR_KPARAM_INFO
	.align		4
.L_18:
        /*0058*/ 	.byte	0x04, 0x17
        /*005a*/ 	.short	(.L_20 - .L_19)
.L_19:
        /*005c*/ 	.word	0x00000000
        /*0060*/ 	.short	0x0001
        /*0062*/ 	.short	0x0008
        /*0064*/ 	.byte	0x00, 0xf0, 0x11, 0x00


	//----- nvinfo : EIATTR_KPARAM_INFO
	.align		4
.L_20:
        /*0068*/ 	.byte	0x04, 0x17
        /*006a*/ 	.short	(.L_22 - .L_21)
.L_21:
        /*006c*/ 	.word	0x00000000
        /*0070*/ 	.short	0x0000
        /*0072*/ 	.short	0x0000
        /*0074*/ 	.byte	0x00, 0xf5, 0x21, 0x00


	//----- nvinfo : EIATTR_SPARSE_MMA_MASK
	.align		4
.L_22:
        /*0078*/ 	.byte	0x03, 0x50
        /*007a*/ 	.short	0x0000


	//----- nvinfo : EIATTR_MAXREG_COUNT
	.align		4
        /*007c*/ 	.byte	0x03, 0x1b
        /*007e*/ 	.short	0x00ff


	//----- nvinfo : EIATTR_MERCURY_ISA_VERSION
	.align		4
        /*0080*/ 	.byte	0x03, 0x5f
        /*0082*/ 	.short	0x0101


	//----- nvinfo : EIATTR_VRC_CTA_INIT_COUNT
	.align		4
        /*0084*/ 	.byte	0x02, 0x4a
	.zero		1
	.zero		1


	//----- nvinfo : EIATTR_EXIT_INSTR_OFFSETS
	.align		4
        /*0088*/ 	.byte	0x04, 0x1c
        /*008a*/ 	.short	(.L_24 - .L_23)


	//   ....[0]....
.L_23:
        /*008c*/ 	.word	0x000000b0


	//   ....[1]....
        /*0090*/ 	.word	0x00000100


	//   ....[2]....
        /*0094*/ 	.word	0x00001340


	//   ....[3]....
        /*0098*/ 	.word	0x00001440


	//   ....[4]....
        /*009c*/ 	.word	0x000014c0


	//   ....[5]....
        /*00a0*/ 	.word	0x00001860


	//   ....[6]....
        /*00a4*/ 	.word	0x00001a20


	//   ....[7]....
        /*00a8*/ 	.word	0x00001b60


	//   ....[8]....
        /*00ac*/ 	.word	0x00001c60


	//----- nvinfo : EIATTR_CRS_STACK_SIZE
	.align		4
.L_24:
        /*00b0*/ 	.byte	0x04, 0x1e
        /*00b2*/ 	.short	(.L_26 - .L_25)
.L_25:
        /*00b4*/ 	.word	0x00000000


	//----- nvinfo : EIATTR_CBANK_PARAM_SIZE
	.align		4
.L_26:
        /*00b8*/ 	.byte	0x03, 0x19
        /*00ba*/ 	.short	0x0030


	//----- nvinfo : EIATTR_PARAM_CBANK
	.align		4
        /*00bc*/ 	.byte	0x04, 0x0a
        /*00be*/ 	.short	(.L_28 - .L_27)
	.align		4
.L_27:
        /*00c0*/ 	.word	index@(.nv.constant0._Z21check_password_kernelPciiyyPiS_)
        /*00c4*/ 	.short	0x0380
        /*00c6*/ 	.short	0x0030


	//----- nvinfo : EIATTR_SW_WAR
	.align		4
.L_28:
        /*00c8*/ 	.byte	0x04, 0x36
        /*00ca*/ 	.short	(.L_30 - .L_29)
.L_29:
        /*00cc*/ 	.word	0x00000008
.L_30:


//--------------------- .nv.callgraph             --------------------------
	.section	.nv.callgraph,"",@"SHT_CUDA_CALLGRAPH"
	.align	4
	.sectionentsize	8
	.align		4
        /*0000*/ 	.word	0x00000000
	.align		4
        /*0004*/ 	.word	0xffffffff
	.align		4
        /*0008*/ 	.word	0x00000000
	.align		4
        /*000c*/ 	.word	0xfffffffe
	.align		4
        /*0010*/ 	.word	0x00000000
	.align		4
        /*0014*/ 	.word	0xfffffffd
	.align		4
        /*0018*/ 	.word	0x00000000
	.align		4
        /*001c*/ 	.word	0xfffffffc


//--------------------- .nv.constant3             --------------------------
	.section	.nv.constant3,"a",@progbits
.nv.constant3:
	.type		d_CHARSET,@object
	.size		d_CHARSET,(.L_0 - d_CHARSET)
d_CHARSET:
	.zero		37
.L_0:


//--------------------- .text._Z21check_password_kernelPciiyyPiS_ --------------------------
	.section	.text._Z21check_password_kernelPciiyyPiS_,"ax",@progbits
	.align	128
        .global         _Z21check_password_kernelPciiyyPiS_
        .type           _Z21check_password_kernelPciiyyPiS_,@function
        .size           _Z21check_password_kernelPciiyyPiS_,(.L_x_18 - _Z21check_password_kernelPciiyyPiS_)
        .other          _Z21check_password_kernelPciiyyPiS_,@"STO_CUDA_ENTRY STV_DEFAULT"
_Z21check_password_kernelPciiyyPiS_:
.text._Z21check_password_kernelPciiyyPiS_:
[----:B------:R-:W0:Y:S01]  /*0000*/  LDC R1, c[0x0][0x37c] ;  /* 0x0000df00ff017b82 */ /* 0x000e220000000800 */
[----:B------:R-:W1:Y:S07]  /*0010*/  S2R R3, SR_TID.X ;  /* 0x0000000000037919 */ /* 0x000e6e0000002100 */
[----:B------:R-:W1:Y:S01]  /*0020*/  S2UR UR4, SR_CTAID.X ;  /* 0x00000000000479c3 */ /* 0x000e620000002500 */
[----:B------:R-:W2:Y:S01]  /*0030*/  LDCU.128 UR8, c[0x0][0x390] ;  /* 0x00007200ff0877ac */ /* 0x000ea20008000c00 */
[----:B0-----:R-:W-:-:S06]  /*0040*/  VIADD R1, R1, 0xfffffff0 ;  /* 0xfffffff001017836 */ /* 0x001fcc0000000000 */
[----:B------:R-:W1:Y:S02]  /*0050*/  LDC R0, c[0x0][0x360] ;  /* 0x0000d800ff007b82 */ /* 0x000e640000000800 */
[----:B-1----:R-:W-:-:S05]  /*0060*/  IMAD R0, R0, UR4, R3 ;  /* 0x0000000400007c24 */ /* 0x002fca000f8e0203 */
[----:B--2---:R-:W-:-:S04]  /*0070*/  IADD3 R8, P1, PT, R0, UR10, RZ ;  /* 0x0000000a00087c10 */ /* 0x004fc8000ff3e0ff */
[----:B------:R-:W-:Y:S01]  /*0080*/  ISETP.GE.U32.AND P0, PT, R8, UR8, PT ;  /* 0x0000000808007c0c */ /* 0x000fe2000bf06070 */
[----:B------:R-:W-:-:S05]  /*0090*/  IMAD.X R5, RZ, RZ, UR11, P1 ;  /* 0x0000000bff057e24 */ /* 0x000fca00088e06ff */
[----:B------:R-:W-:-:S13]  /*00a0*/  ISETP.GE.U32.AND.EX P0, PT, R5, UR9, PT, P0 ;  /* 0x0000000905007c0c */ /* 0x000fda000bf06100 */
[----:B------:R-:W-:Y:S05]  /*00b0*/  @P0 EXIT ;  /* 0x000000000000094d */ /* 0x000fea0003800000 */
[----:B------:R-:W0:Y:S01]  /*00c0*/  LDC.64 R2, c[0x0][0x3a0] ;  /* 0x0000e800ff027b82 */ /* 0x000e220000000a00 */
[----:B------:R-:W0:Y:S02]  /*00d0*/  LDCU.64 UR6, c[0x0][0x358] ;  /* 0x00006b00ff0677ac */ /* 0x000e240008000a00 */
[----:B0-----:R-:W2:Y:S02]  /*00e0*/  LDG.E R2, desc[UR6][R2.64] ;  /* 0x0000000602027981 */ /* 0x001ea4000c1e1900 */
[----:B--2---:R-:W-:-:S13]  /*00f0*/  ISETP.NE.AND P0, PT, R2, RZ, PT ;  /* 0x000000ff0200720c */ /* 0x004fda0003f05270 */
[----:B------:R-:W-:Y:S05]  /*0100*/  @P0 EXIT ;  /* 0x000000000000094d */ /* 0x000fea0003800000 */
[----:B------:R-:W0:Y:S01]  /*0110*/  LDCU UR4, c[0x0][0x38c] ;  /* 0x00007180ff0477ac */ /* 0x000e220008000800 */
[----:B------:R-:W-:Y:S01]  /*0120*/  BSSY.RECONVERGENT B0, `(.L_x_0) ;  /* 0x0000135000007945 */ /* 0x000fe20003800200 */
[----:B0-----:R-:W-:-:S04]  /*0130*/  MOV R0, UR4 ;  /* 0x0000000400007c02 */ /* 0x001fc80008000f00 */
[----:B------:R-:W-:-:S13]  /*0140*/  ISETP.GE.AND P0, PT, R0, 0x1, PT ;  /* 0x000000010000780c */ /* 0x000fda0003f06270 */
[----:B------:R-:W-:Y:S05]  /*0150*/  @!P0 BRA `(.L_x_1) ;  /* 0x0000001000bc8947 */ /* 0x000fea0003800000 */
[----:B------:R-:W0:Y:S01]  /*0160*/  LDCU UR4, c[0x0][0x38c] ;  /* 0x00007180ff0477ac */ /* 0x000e220008000800 */
[C---:B------:R-:W-:Y:S02]  /*0170*/  ISETP.GE.U32.AND P0, PT, R0.reuse, 0x8, PT ;  /* 0x000000080000780c */ /* 0x040fe40003f06070 */
[----:B------:R-:W-:Y:S01]  /*0180*/  LOP3.LUT R4, R0, 0x7, RZ, 0xc0, !PT ;  /* 0x0000000700047812 */ /* 0x000fe200078ec0ff */
[----:B0-----:R-:W-:-:S10]  /*0190*/  IMAD.U32 R2, RZ, RZ, UR4 ;  /* 0x00000004ff027e24 */ /* 0x001fd4000f8e00ff */
[----:B------:R-:W-:Y:S05]  /*01a0*/  @!P0 BRA `(.L_x_2) ;  /* 0x00000008004c8947 */ /* 0x000fea0003800000 */
[C---:B------:R-:W-:Y:S01]  /*01b0*/  LOP3.LUT R3, R0.reuse, 0x7ffffff8, RZ, 0xc0, !PT ;  /* 0x7ffffff800037812 */ /* 0x040fe200078ec0ff */
[----:B------:R-:W-:-:S03]  /*01c0*/  VIADD R2, R0, 0xfffffffc ;  /* 0xfffffffc00027836 */ /* 0x000fc60000000000 */
[----:B------:R-:W-:-:S07]  /*01d0*/  IADD3 R3, PT, PT, -R3, RZ, RZ ;  /* 0x000000ff03037210 */ /* 0x000fce0007ffe1ff */
.L_x_3:
[C---:B-1----:R-:W-:Y:S01]  /*01e0*/  IMAD.WIDE.U32 R14, R5.reuse, -0x71c71c71, RZ ;  /* 0x8e38e38f050e7825 */ /* 0x042fe200078e00ff */
[--C-:B------:R-:W-:Y:S02]  /*01f0*/  SHF.R.U32.HI R27, RZ, 0x4, R5.reuse ;  /* 0x00000004ff1b7819 */ /* 0x100fe40000011605 */
[----:B------:R-:W-:Y:S01]  /*0200*/  SHF.R.U64 R19, R8, 0x4, R5 ;  /* 0x0000000408137819 */ /* 0x000fe20000001205 */
[----:B------:R-:W-:Y:S01]  /*0210*/  IMAD.WIDE.U32 R10, R5, -0x7b9c44d, RZ ;  /* 0xf8463bb3050a7825 */ /* 0x000fe200078e00ff */
[----:B------:R-:W-:-:S03]  /*0220*/  IADD3 R3, PT, PT, R3, 0x8, RZ ;  /* 0x0000000803037810 */ /* 0x000fc60007ffe0ff */
[----:B------:R-:W-:-:S04]  /*0230*/  IMAD.WIDE.U32 R6, R8, -0x71c71c71, RZ ;  /* 0x8e38e38f08067825 */ /* 0x000fc800078e00ff */
[----:B------:R-:W-:-:S04]  /*0240*/  IMAD.WIDE.U32 R14, P0, R8, -0x1c71c71d, R14 ;  /* 0xe38e38e3080e7825 */ /* 0x000fc8000780000e */
[C---:B------:R-:W-:Y:S01]  /*0250*/  IMAD.WIDE.U32 R12, R8.reuse, -0x7b9c44d, RZ ;  /* 0xf8463bb3080c7825 */ /* 0x040fe200078e00ff */
[----:B------:R-:W-:Y:S02]  /*0260*/  IADD3 RZ, P1, PT, R7, R14, RZ ;  /* 0x0000000e07ff7210 */ /* 0x000fe40007f3e0ff */
[----:B------:R-:W-:Y:S01]  /*0270*/  MOV R6, R15 ;  /* 0x0000000f00067202 */ /* 0x000fe20000000f00 */
[----:B------:R-:W-:-:S04]  /*0280*/  IMAD.WIDE.U32 R10, P2, R8, -0x4c33f8fb, R10 ;  /* 0xb3cc0705080a7825 */ /* 0x000fc8000784000a */
[----:B------:R-:W-:-:S04]  /*0290*/  IMAD.WIDE.U32 R16, R5, 0x547994db, RZ ;  /* 0x547994db05107825 */ /* 0x000fc800078e00ff */
[----:B------:R-:W-:Y:S01]  /*02a0*/  IMAD.X R7, RZ, RZ, RZ, P0 ;  /* 0x000000ffff077224 */ /* 0x000fe200000e06ff */
[----:B------:R-:W-:Y:S01]  /*02b0*/  IADD3 RZ, P0, PT, R13, R10, RZ ;  /* 0x0000000a0dff7210 */ /* 0x000fe20007f1e0ff */
[----:B------:R-:W-:Y:S02]  /*02c0*/  IMAD.X R13, RZ, RZ, RZ, P2 ;  /* 0x000000ffff0d7224 */ /* 0x000fe400010e06ff */
[----:B------:R-:W-:-:S04]  /*02d0*/  IMAD.WIDE.U32 R20, R27, 0x6b74f033, RZ ;  /* 0x6b74f0331b147825 */ /* 0x000fc800078e00ff */
[----:B------:R-:W-:Y:S02]  /*02e0*/  IMAD.MOV.U32 R12, RZ, RZ, R11 ;  /* 0x000000ffff0c7224 */ /* 0x000fe400078e000b */
[----:B------:R-:W-:-:S04]  /*02f0*/  IMAD.WIDE.U32 R14, P2, R8, 0x13fa39ab, R16 ;  /* 0x13fa39ab080e7825 */ /* 0x000fc80007840010 */
[----:B------:R-:W-:Y:S01]  /*0300*/  IMAD.WIDE.U32 R16, R8, 0x547994db, RZ ;  /* 0x547994db08107825 */ /* 0x000fe200078e00ff */
[----:B------:R-:W-:-:S03]  /*0310*/  MOV R10, R15 ;  /* 0x0000000f000a7202 */ /* 0x000fc60000000f00 */
[----:B------:R-:W-:Y:S01]  /*0320*/  IMAD.WIDE.U32.X R12, R5, -0x4c33f8fb, R12, P0 ;  /* 0xb3cc0705050c7825 */ /* 0x000fe200000e040c */
[----:B------:R-:W-:-:S03]  /*0330*/  IADD3 RZ, P0, PT, R17, R14, RZ ;  /* 0x0000000e11ff7210 */ /* 0x000fc60007f1e0ff */
[C---:B------:R-:W-:Y:S01]  /*0340*/  IMAD.WIDE.U32 R20, P3, R19.reuse, 0xca4587e, R20 ;  /* 0x0ca4587e13147825 */ /* 0x040fe20007860014 */
[--C-:B------:R-:W-:Y:S02]  /*0350*/  SHF.R.U32.HI R25, RZ, 0xf, R13.reuse ;  /* 0x0000000fff197819 */ /* 0x100fe4000001160d */
[----:B------:R-:W-:Y:S01]  /*0360*/  SHF.R.U64 R12, R12, 0xf, R13 ;  /* 0x0000000f0c0c7819 */ /* 0x000fe2000000120d */
[----:B------:R-:W-:-:S04]  /*0370*/  IMAD.WIDE.U32 R18, R19, 0x6b74f033, RZ ;  /* 0x6b74f03313127825 */ /* 0x000fc800078e00ff */
[----:B------:R-:W-:Y:S01]  /*0380*/  IMAD.WIDE.U32.X R6, R5, -0x1c71c71d, R6, P1 ;  /* 0xe38e38e305067825 */ /* 0x000fe200008e0406 */
[----:B------:R-:W-:-:S03]  /*0390*/  IADD3 RZ, P4, PT, R19, R20, RZ ;  /* 0x0000001413ff7210 */ /* 0x000fc60007f9e0ff */
[----:B------:R-:W-:Y:S01]  /*03a0*/  IMAD.X R11, RZ, RZ, RZ, P2 ;  /* 0x000000ffff0b7224 */ /* 0x000fe200010e06ff */
[--C-:B------:R-:W-:Y:S01]  /*03b0*/  SHF.R.U32.HI R20, RZ, 0x5, R7.reuse ;  /* 0x00000005ff147819 */ /* 0x100fe20000011607 */
[----:B------:R-:W-:Y:S01]  /*03c0*/  IMAD.WIDE.U32 R18, R8, 0x3c442287, RZ ;  /* 0x3c44228708127825 */ /* 0x000fe200078e00ff */
[----:B------:R-:W-:-:S03]  /*03d0*/  SHF.R.U64 R9, R6, 0x5, R7 ;  /* 0x0000000506097819 */ /* 0x000fc60000001207 */
[----:B------:R-:W-:-:S04]  /*03e0*/  IMAD.WIDE.U32.X R10, R5, 0x13fa39ab, R10, P0 ;  /* 0x13fa39ab050a7825 */ /* 0x000fc800000e040a */
[----:B------:R-:W-:Y:S01]  /*03f0*/  IMAD.WIDE.U32 R6, R25, 0x1c71c71d, RZ ;  /* 0x1c71c71d19067825 */ /* 0x000fe200078e00ff */
[--C-:B------:R-:W-:Y:S02]  /*0400*/  SHF.R.U64 R13, R10, 0x11, R11.reuse ;  /* 0x000000110a0d7819 */ /* 0x100fe4000000120b */
[----:B------:R-:W-:Y:S01]  /*0410*/  SHF.R.U32.HI R29, RZ, 0x11, R11 ;  /* 0x00000011ff1d7819 */ /* 0x000fe2000001160b */
[----:B------:R-:W-:-:S04]  /*0420*/  IMAD.WIDE.U32 R16, R20, 0x1c71c71d, RZ ;  /* 0x1c71c71d14107825 */ /* 0x000fc800078e00ff */
[----:B------:R-:W-:-:S04]  /*0430*/  IMAD.WIDE.U32 R10, R12, 0x1c71c71d, RZ ;  /* 0x1c71c71d0c0a7825 */ /* 0x000fc800078e00ff */
[----:B------:R-:W-:-:S04]  /*0440*/  IMAD.WIDE.U32 R6, R12, 0x71c71c7, R6 ;  /* 0x071c71c70c067825 */ /* 0x000fc800078e0006 */
[----:B------:R-:W-:Y:S01]  /*0450*/  IMAD.WIDE.U32 R14, R9, 0x1c71c71d, RZ ;  /* 0x1c71c71d090e7825 */ /* 0x000fe200078e00ff */
[----:B------:R-:W-:-:S03]  /*0460*/  IADD3 RZ, P1, PT, R11, R6, RZ ;  /* 0x000000060bff7210 */ /* 0x000fc60007f3e0ff */
[----:B------:R-:W-:-:S04]  /*0470*/  IMAD.WIDE.U32 R16, R9, 0x71c71c7, R16 ;  /* 0x071c71c709107825 */ /* 0x000fc800078e0010 */
[----:B------:R-:W-:Y:S01]  /*0480*/  IMAD.WIDE.U32 R22, R29, 0x1c71c71d, RZ ;  /* 0x1c71c71d1d167825 */ /* 0x000fe200078e00ff */
[----:B------:R-:W-:-:S03]  /*0490*/  IADD3 RZ, P2, PT, R15, R16, RZ ;  /* 0x000000100fff7210 */ /* 0x000fc60007f5e0ff */
[----:B------:R-:W-:-:S04]  /*04a0*/  IMAD.WIDE.U32 R10, R5, 0x3c442287, RZ ;  /* 0x3c442287050a7825 */ /* 0x000fc800078e00ff */
[----:B------:R-:W-:-:S04]  /*04b0*/  IMAD.WIDE.U32 R22, R13, 0x71c71c7, R22 ;  /* 0x071c71c70d167825 */ /* 0x000fc800078e0016 */
[----:B------:R-:W-:-:S04]  /*04c0*/  IMAD.WIDE.U32 R14, R13, 0x1c71c71d, RZ ;  /* 0x1c71c71d0d0e7825 */ /* 0x000fc800078e00ff */
[----:B------:R-:W-:Y:S01]  /*04d0*/  IMAD.WIDE.U32 R10, P5, R8, -0x71f02d05, R10 ;  /* 0x8e0fd2fb080a7825 */ /* 0x000fe200078a000a */
[----:B------:R-:W-:-:S03]  /*04e0*/  IADD3 RZ, P0, PT, R15, R22, RZ ;  /* 0x000000160fff7210 */ /* 0x000fc60007f1e0ff */
[----:B------:R-:W-:Y:S01]  /*04f0*/  IMAD.X R15, RZ, RZ, RZ, P3 ;  /* 0x000000ffff0f7224 */ /* 0x000fe200018e06ff */
[----:B------:R-:W-:Y:S01]  /*0500*/  IADD3 RZ, P3, PT, R19, R10, RZ ;  /* 0x0000000a13ff7210 */ /* 0x000fe20007f7e0ff */
[----:B------:R-:W-:Y:S01]  /*0510*/  IMAD.MOV.U32 R18, RZ, RZ, R11 ;  /* 0x000000ffff127224 */ /* 0x000fe200078e000b */
[----:B------:R-:W-:Y:S01]  /*0520*/  IADD3.X R19, PT, PT, RZ, RZ, RZ, P5, !PT ;  /* 0x000000ffff137210 */ /* 0x000fe20002ffe4ff */
[----:B------:R-:W-:Y:S02]  /*0530*/  IMAD.MOV.U32 R14, RZ, RZ, R21 ;  /* 0x000000ffff0e7224 */ /* 0x000fe400078e0015 */
[----:B------:R-:W-:Y:S02]  /*0540*/  IMAD.X R20, R20, 0x71c71c7, R17, P2 ;  /* 0x071c71c714147824 */ /* 0x000fe400010e0611 */
[----:B------:R-:W-:-:S04]  /*0550*/  IMAD.WIDE.U32.X R10, R5, -0x71f02d05, R18, P3 ;  /* 0x8e0fd2fb050a7825 */ /* 0x000fc800018e0412 */
[----:B------:R-:W-:Y:S01]  /*0560*/  IMAD.WIDE.U32.X R14, R27, 0xca4587e, R14, P4 ;  /* 0x0ca4587e1b0e7825 */ /* 0x000fe200020e040e */
[--C-:B------:R-:W-:Y:S02]  /*0570*/  SHF.R.U32.HI R21, RZ, 0x19, R11.reuse ;  /* 0x00000019ff157819 */ /* 0x100fe4000001160b */
[----:B------:R-:W-:Y:S01]  /*0580*/  SHF.R.U64 R10, R10, 0x19, R11 ;  /* 0x000000190a0a7819 */ /* 0x000fe2000000120b */
[----:B------:R-:W-:Y:S01]  /*0590*/  IMAD.X R7, R25, 0x71c71c7, R7, P1 ;  /* 0x071c71c719077824 */ /* 0x000fe200008e0607 */
[--C-:B------:R-:W-:Y:S01]  /*05a0*/  SHF.R.U32.HI R27, RZ, 0x2, R15.reuse ;  /* 0x00000002ff1b7819 */ /* 0x100fe2000001160f */
[----:B------:R-:W-:Y:S01]  /*05b0*/  IMAD.WIDE.U32 R18, R21, 0x1c71c71d, RZ ;  /* 0x1c71c71d15127825 */ /* 0x000fe200078e00ff */
[----:B------:R-:W-:-:S03]  /*05c0*/  SHF.R.U64 R11, R14, 0x2, R15 ;  /* 0x000000020e0b7819 */ /* 0x000fc6000000120f */
[----:B------:R-:W-:-:S04]  /*05d0*/  IMAD.WIDE.U32 R14, R10, 0x1c71c71d, RZ ;  /* 0x1c71c71d0a0e7825 */ /* 0x000fc800078e00ff */
[----:B------:R-:W-:-:S04]  /*05e0*/  IMAD.WIDE.U32 R18, R10, 0x71c71c7, R18 ;  /* 0x071c71c70a127825 */ /* 0x000fc800078e0012 */
[----:B------:R-:W-:Y:S01]  /*05f0*/  IMAD.WIDE.U32 R16, R27, 0x1c71c71d, RZ ;  /* 0x1c71c71d1b107825 */ /* 0x000fe200078e00ff */
[----:B------:R-:W-:-:S03]  /*0600*/  IADD3 RZ, P3, PT, R15, R18, RZ ;  /* 0x000000120fff7210 */ /* 0x000fc60007f7e0ff */
[----:B------:R-:W-:-:S04]  /*0610*/  IMAD.WIDE.U32 R24, R5, -0x7518c4dd, RZ ;  /* 0x8ae73b2305187825 */ /* 0x000fc800078e00ff */
[----:B------:R-:W-:-:S04]  /*0620*/  IMAD.WIDE.U32 R14, R11, 0x1c71c71d, RZ ;  /* 0x1c71c71d0b0e7825 */ /* 0x000fc800078e00ff */
[----:B------:R-:W-:-:S04]  /*0630*/  IMAD.WIDE.U32 R16, R11, 0x71c71c7, R16 ;  /* 0x071c71c70b107825 */ /* 0x000fc800078e0010 */
[----:B------:R-:W-:Y:S01]  /*0640*/  IMAD.X R22, R29, 0x71c71c7, R23, P0 ;  /* 0x071c71c71d167824 */ /* 0x000fe200000e0617 */
[----:B------:R-:W-:Y:S01]  /*0650*/  IADD3 RZ, P0, PT, R15, R16, RZ ;  /* 0x000000100fff7210 */ /* 0x000fe20007f1e0ff */
[----:B------:R-:W-:-:S04]  /*0660*/  IMAD.WIDE.U32 R24, P1, R8, 0x7e46f46d, R24 ;  /* 0x7e46f46d08187825 */ /* 0x000fc80007820018 */
[C---:B------:R-:W-:Y:S01]  /*0670*/  IMAD.WIDE.U32 R28, R8.reuse, -0x7518c4dd, RZ ;  /* 0x8ae73b23081c7825 */ /* 0x040fe200078e00ff */
[----:B------:R-:W-:Y:S02]  /*0680*/  MOV R14, R25 ;  /* 0x00000019000e7202 */ /* 0x000fe40000000f00 */
[----:B------:R-:W-:Y:S01]  /*0690*/  SHF.R.U32.HI R25, RZ, 0xe, R5 ;  /* 0x0000000eff197819 */ /* 0x000fe20000011605 */
[----:B------:R-:W-:Y:S01]  /*06a0*/  IMAD.X R15, RZ, RZ, RZ, P1 ;  /* 0x000000ffff0f7224 */ /* 0x000fe200008e06ff */
[----:B------:R-:W-:Y:S01]  /*06b0*/  IADD3 RZ, P1, PT, R29, R24, RZ ;  /* 0x000000181dff7210 */ /* 0x000fe20007f3e0ff */
[----:B------:R-:W-:Y:S02]  /*06c0*/  IMAD.X R21, R21, 0x71c71c7, R19, P3 ;  /* 0x071c71c715157824 */ /* 0x000fe400018e0613 */
[----:B------:R-:W-:Y:S01]  /*06d0*/  IMAD.X R24, R27, 0x71c71c7, R17, P0 ;  /* 0x071c71c71b187824 */ /* 0x000fe200000e0611 */
[----:B------:R-:W-:Y:S01]  /*06e0*/  SHF.R.U64 R27, R8, 0xe, R5 ;  /* 0x0000000e081b7819 */ /* 0x000fe20000001205 */
[----:B------:R-:W-:-:S04]  /*06f0*/  IMAD.WIDE.U32.X R14, R5, 0x7e46f46d, R14, P1 ;  /* 0x7e46f46d050e7825 */ /* 0x000fc800008e040e */
[----:B------:R-:W-:Y:S01]  /*0700*/  IMAD.WIDE.U32 R16, R25, 0x48a1ede1, RZ ;  /* 0x48a1ede119107825 */ /* 0x000fe200078e00ff */
[--C-:B------:R-:W-:Y:S02]  /*0710*/  SHF.R.U32.HI R23, RZ, 0x1e, R15.reuse ;  /* 0x0000001eff177819 */ /* 0x100fe4000001160f */
[----:B------:R-:W-:Y:S01]  /*0720*/  SHF.R.U64 R6, R14, 0x1e, R15 ;  /* 0x0000001e0e067819 */ /* 0x000fe2000000120f */
[----:B------:R-:W-:Y:S02]  /*0730*/  IMAD R12, R7, -0x24, R12 ;  /* 0xffffffdc070c7824 */ /* 0x000fe400078e020c */
[----:B------:R-:W-:-:S04]  /*0740*/  IMAD.WIDE.U32 R14, R23, 0x1c71c71d, RZ ;  /* 0x1c71c71d170e7825 */ /* 0x000fc800078e00ff */
[C---:B------:R-:W-:Y:S01]  /*0750*/  IMAD.WIDE.U32 R18, R6.reuse, 0x1c71c71d, RZ ;  /* 0x1c71c71d06127825 */ /* 0x040fe200078e00ff */
[----:B------:R-:W0:Y:S03]  /*0760*/  LDC.U8 R12, c[0x3][R12] ;  /* 0x00c000000c0c7b82 */ /* 0x000e260000000000 */
[----:B------:R-:W-:-:S04]  /*0770*/  IMAD.WIDE.U32 R14, R6, 0x71c71c7, R14 ;  /* 0x071c71c7060e7825 */ /* 0x000fc800078e000e */
[----:B------:R-:W-:Y:S01]  /*0780*/  IMAD.WIDE.U32 R16, P1, R27, 0x1c0fc, R16 ;  /* 0x0001c0fc1b107825 */ /* 0x000fe20007820010 */
[----:B------:R-:W-:-:S03]  /*0790*/  IADD3 RZ, P0, PT, R19, R14, RZ ;  /* 0x0000000e13ff7210 */ /* 0x000fc60007f1e0ff */
[----:B------:R-:W-:-:S04]  /*07a0*/  IMAD.WIDE.U32 R18, R27, 0x48a1ede1, RZ ;  /* 0x48a1ede11b127825 */ /* 0x000fc800078e00ff */
[----:B------:R-:W-:Y:S01]  /*07b0*/  IMAD.MOV.U32 R18, RZ, RZ, R17 ;  /* 0x000000ffff127224 */ /* 0x000fe200078e0011 */
[----:B------:R-:W-:Y:S01]  /*07c0*/  IADD3 RZ, P2, PT, R19, R16, RZ ;  /* 0x0000001013ff7210 */ /* 0x000fe20007f5e0ff */
[----:B------:R-:W-:Y:S02]  /*07d0*/  IMAD.X R19, RZ, RZ, RZ, P1 ;  /* 0x000000ffff137224 */ /* 0x000fe400008e06ff */
[----:B------:R-:W-:Y:S01]  /*07e0*/  IMAD.X R15, R23, 0x71c71c7, R15, P0 ;  /* 0x071c71c7170f7824 */ /* 0x000fe200000e060f */
[----:B------:R-:W-:Y:S01]  /*07f0*/  IADD3 R23, PT, PT, R1, 0x1, R2 ;  /* 0x0000000101177810 */ /* 0x000fe20007ffe002 */
[----:B------:R-:W-:-:S04]  /*0800*/  IMAD.WIDE.U32.X R18, R25, 0x1c0fc, R18, P2 ;  /* 0x0001c0fc19127825 */ /* 0x000fc800010e0412 */
[----:B------:R-:W-:Y:S01]  /*0810*/  IMAD R17, R9, -0x24, R8 ;  /* 0xffffffdc09117824 */ /* 0x000fe200078e0208 */
[----:B------:R-:W-:Y:S01]  /*0820*/  SHF.R.U64 R18, R18, 0x7, R19 ;  /* 0x0000000712127819 */ /* 0x000fe20000001213 */
[----:B------:R-:W-:Y:S01]  /*0830*/  IMAD R14, R24, -0x24, R11 ;  /* 0xffffffdc180e7824 */ /* 0x000fe200078e020b */
[C-C-:B------:R-:W-:Y:S01]  /*0840*/  IADD3 R24, PT, PT, R1.reuse, 0x3, R2.reuse ;  /* 0x0000000301187810 */ /* 0x140fe20007ffe002 */
[----:B------:R-:W-:Y:S01]  /*0850*/  IMAD R20, R20, -0x24, R9 ;  /* 0xffffffdc14147824 */ /* 0x000fe200078e0209 */
[----:B------:R-:W-:Y:S01]  /*0860*/  IADD3 R19, PT, PT, R1, -0x3, R2 ;  /* 0xfffffffd01137810 */ /* 0x000fe20007ffe002 */
[----:B------:R-:W-:Y:S01]  /*0870*/  IMAD.HI.U32 R16, R18, 0xe38e38f, RZ ;  /* 0x0e38e38f12107827 */ /* 0x000fe200078e00ff */
[----:B------:R1:W2:Y:S03]  /*0880*/  LDC.U8 R9, c[0x3][R17] ;  /* 0x00c0000011097b82 */ /* 0x0002a60000000000 */
[----:B------:R-:W-:Y:S01]  /*0890*/  IMAD R13, R22, -0x24, R13 ;  /* 0xffffffdc160d7824 */ /* 0x000fe200078e020d */
[----:B------:R-:W-:Y:S01]  /*08a0*/  SHF.R.U32.HI R7, RZ, 0x1, R16 ;  /* 0x00000001ff077819 */ /* 0x000fe20000011610 */
[----:B------:R-:W-:Y:S01]  /*08b0*/  IMAD R16, R15, -0x24, R6 ;  /* 0xffffffdc0f107824 */ /* 0x000fe200078e0206 */
[----:B------:R-:W-:Y:S01]  /*08c0*/  IADD3 R22, PT, PT, R1, -0x1, R2 ;  /* 0xffffffff01167810 */ /* 0x000fe20007ffe002 */
[----:B------:R-:W-:Y:S01]  /*08d0*/  IMAD R25, R21, -0x24, R10 ;  /* 0xffffffdc15197824 */ /* 0x000fe200078e020a */
[----:B------:R3:W4:Y:S01]  /*08e0*/  LDC.U8 R11, c[0x3][R20] ;  /* 0x00c00000140b7b82 */ /* 0x0007220000000000 */
[----:B------:R-:W-:Y:S01]  /*08f0*/  IMAD R18, R7, -0x24, R18 ;  /* 0xffffffdc07127824 */ /* 0x000fe200078e0212 */
[----:B------:R-:W-:Y:S01]  /*0900*/  IADD3 R10, PT, PT, R1, 0x2, R2 ;  /* 0x00000002010a7810 */ /* 0x000fe20007ffe002 */
[----:B------:R-:W-:Y:S01]  /*0910*/  IMAD.WIDE.U32 R6, R5, -0x3ae70515, RZ ;  /* 0xc518faeb05067825 */ /* 0x000fe200078e00ff */
[----:B------:R-:W-:-:S02]  /*0920*/  IADD3 R21, PT, PT, R1, R2, RZ ;  /* 0x0000000201157210 */ /* 0x000fc40007ffe0ff */
[C-C-:B-1----:R-:W-:Y:S02]  /*0930*/  IADD3 R17, PT, PT, R1.reuse, -0x4, R2.reuse ;  /* 0xfffffffc01117810 */ /* 0x142fe40007ffe002 */
[----:B------:R-:W1:Y:S01]  /*0940*/  LDC.U8 R14, c[0x3][R14] ;  /* 0x00c000000e0e7b82 */ /* 0x000e620000000000 */
[----:B---3--:R-:W-:Y:S01]  /*0950*/  IADD3 R20, PT, PT, R1, -0x2, R2 ;  /* 0xfffffffe01147810 */ /* 0x008fe20007ffe002 */
[----:B------:R-:W-:Y:S01]  /*0960*/  IMAD.WIDE.U32 R6, P0, R8, 0x31e32483, R6 ;  /* 0x31e3248308067825 */ /* 0x000fe20007800006 */
[----:B------:R-:W-:-:S05]  /*0970*/  IADD3 R2, PT, PT, R2, -0x8, RZ ;  /* 0xfffffff802027810 */ /* 0x000fca0007ffe0ff */
[----:B------:R-:W3:Y:S08]  /*0980*/  LDC.U8 R13, c[0x3][R13] ;  /* 0x00c000000d0d7b82 */ /* 0x000ef00000000000 */
[----:B------:R-:W5:Y:S08]  /*0990*/  LDC.U8 R15, c[0x3][R25] ;  /* 0x00c00000190f7b82 */ /* 0x000f700000000000 */
[----:B------:R-:W5:Y:S08]  /*09a0*/  LDC.U8 R16, c[0x3][R16] ;  /* 0x00c0000010107b82 */ /* 0x000f700000000000 */
[----:B------:R-:W5:Y:S01]  /*09b0*/  LDC.U8 R18, c[0x3][R18] ;  /* 0x00c0000012127b82 */ /* 0x000f620000000000 */
[----:B--2---:R2:W-:Y:S04]  /*09c0*/  STL.U8 [R24], R9 ;  /* 0x0000000918007387 */ /* 0x0045e80000100000 */
[----:B----4-:R4:W-:Y:S01]  /*09d0*/  STL.U8 [R10], R11 ;  /* 0x0000000b0a007387 */ /* 0x0109e20000100000 */
[----:B--2---:R-:W-:-:S03]  /*09e0*/  IMAD.WIDE.U32 R8, R8, -0x3ae70515, RZ ;  /* 0xc518faeb08087825 */ /* 0x004fc600078e00ff */
[----:B-1----:R1:W-:Y:S02]  /*09f0*/  STL.U8 [R23], R14 ;  /* 0x0000000e17007387 */ /* 0x0023e40000100000 */
[----:B------:R-:W-:Y:S01]  /*0a00*/  IADD3 RZ, P1, PT, R9, R6, RZ ;  /* 0x0000000609ff7210 */ /* 0x000fe20007f3e0ff */
[----:B----4-:R-:W-:Y:S01]  /*0a10*/  IMAD.X R11, RZ, RZ, RZ, P0 ;  /* 0x000000ffff0b7224 */ /* 0x010fe200000e06ff */
[----:B------:R-:W-:Y:S01]  /*0a20*/  ISETP.NE.AND P0, PT, R3, RZ, PT ;  /* 0x000000ff0300720c */ /* 0x000fe20003f05270 */
[----:B0-----:R1:W-:Y:S01]  /*0a30*/  STL.U8 [R21], R12 ;  /* 0x0000000c15007387 */ /* 0x0013e20000100000 */
[----:B------:R-:W-:-:S03]  /*0a40*/  IMAD.MOV.U32 R10, RZ, RZ, R7 ;  /* 0x000000ffff0a7224 */ /* 0x000fc600078e0007 */
[----:B---3--:R1:W-:Y:S01]  /*0a50*/  STL.U8 [R22], R13 ;  /* 0x0000000d16007387 */ /* 0x0083e20000100000 */
[----:B------:R-:W-:-:S04]  /*0a60*/  IMAD.HI.U32.X R8, R5, 0x31e32483, R10, P1 ;  /* 0x31e3248305087827 */ /* 0x000fc800008e040a */
[----:B------:R-:W-:Y:S01]  /*0a70*/  IMAD.MOV.U32 R5, RZ, RZ, RZ ;  /* 0x000000ffff057224 */ /* 0x000fe200078e00ff */
[----:B------:R-:W-:Y:S01]  /*0a80*/  SHF.R.U32.HI R8, RZ, 0x7, R8 ;  /* 0x00000007ff087819 */ /* 0x000fe20000011608 */
[----:B-----5:R1:W-:Y:S04]  /*0a90*/  STL.U8 [R20], R15 ;  /* 0x0000000f14007387 */ /* 0x0203e80000100000 */
[----:B------:R1:W-:Y:S04]  /*0aa0*/  STL.U8 [R19], R16 ;  /* 0x0000001013007387 */ /* 0x0003e80000100000 */
[----:B------:R1:W-:Y:S01]  /*0ab0*/  STL.U8 [R17], R18 ;  /* 0x0000001211007387 */ /* 0x0003e20000100000 */
[----:B------:R-:W-:Y:S05]  /*0ac0*/  @P0 BRA `(.L_x_3) ;  /* 0xfffffff400c40947 */ /* 0x000fea000383ffff */
[----:B------:R-:W-:-:S07]  /*0ad0*/  IADD3 R2, PT, PT, R2, 0x4, RZ ;  /* 0x0000000402027810 */ /* 0x000fce0007ffe0ff */
.L_x_2:
[----:B------:R-:W-:-:S13]  /*0ae0*/  ISETP.NE.AND P0, PT, R4, RZ, PT ;  /* 0x000000ff0400720c */ /* 0x000fda0003f05270 */
[----:B------:R-:W-:Y:S05]  /*0af0*/  @!P0 BRA `(.L_x_4) ;  /* 0x0000000400f88947 */ /* 0x000fea0003800000 */
[----:B------:R-:W-:Y:S02]  /*0b00*/  ISETP.GE.U32.AND P1, PT, R4, 0x4, PT ;  /* 0x000000040400780c */ /* 0x000fe40003f26070 */
[----:B-1----:R-:W-:-:S04]  /*0b10*/  LOP3.LUT R20, R0, 0x3, RZ, 0xc0, !PT ;  /* 0x0000000300147812 */ /* 0x002fc800078ec0ff */
[----:B------:R-:W-:-:S07]  /*0b20*/  ISETP.NE.AND P0, PT, R20, RZ, PT ;  /* 0x000000ff1400720c */ /* 0x000fce0003f05270 */
[----:B------:R-:W-:Y:S06]  /*0b30*/  @!P1 BRA `(.L_x_5) ;  /* 0x0000000400189947 */ /* 0x000fec0003800000 */
[--C-:B------:R-:W-:Y:S01]  /*0b40*/  SHF.R.U32.HI R3, RZ, 0x4, R5.reuse ;  /* 0x00000004ff037819 */ /* 0x100fe20000011605 */
[----:B------:R-:W-:Y:S01]  /*0b50*/  IMAD.WIDE.U32 R10, R5, -0x71c71c71, RZ ;  /* 0x8e38e38f050a7825 */ /* 0x000fe200078e00ff */
[----:B------:R-:W-:-:S03]  /*0b60*/  SHF.R.U64 R23, R8, 0x4, R5 ;  /* 0x0000000408177819 */ /* 0x000fc60000001205 */
[----:B------:R-:W-:-:S04]  /*0b70*/  IMAD.WIDE.U32 R14, R5, -0x7b9c44d, RZ ;  /* 0xf8463bb3050e7825 */ /* 0x000fc800078e00ff */
[----:B------:R-:W-:-:S04]  /*0b80*/  IMAD.WIDE.U32 R12, R3, 0x6b74f033, RZ ;  /* 0x6b74f033030c7825 */ /* 0x000fc800078e00ff */
[----:B------:R-:W-:-:S04]  /*0b90*/  IMAD.WIDE.U32 R6, R8, -0x71c71c71, RZ ;  /* 0x8e38e38f08067825 */ /* 0x000fc800078e00ff */
[----:B------:R-:W-:-:S04]  /*0ba0*/  IMAD.WIDE.U32 R10, P2, R8, -0x1c71c71d, R10 ;  /* 0xe38e38e3080a7825 */ /* 0x000fc8000784000a */
[----:B------:R-:W-:Y:S01]  /*0bb0*/  IMAD.WIDE.U32 R14, P4, R8, -0x4c33f8fb, R14 ;  /* 0xb3cc0705080e7825 */ /* 0x000fe2000788000e */
[----:B------:R-:W-:Y:S02]  /*0bc0*/  IADD3 RZ, P1, PT, R7, R10, RZ ;  /* 0x0000000a07ff7210 */ /* 0x000fe40007f3e0ff */
[----:B------:R-:W-:Y:S01]  /*0bd0*/  MOV R18, R11 ;  /* 0x0000000b00127202 */ /* 0x000fe20000000f00 */
[----:B------:R-:W-:Y:S01]  /*0be0*/  IMAD.WIDE.U32 R12, P3, R23, 0xca4587e, R12 ;  /* 0x0ca4587e170c7825 */ /* 0x000fe2000786000c */
[----:B------:R-:W-:-:S03]  /*0bf0*/  IADD3.X R7, PT, PT, RZ, RZ, RZ, P4, !PT ;  /* 0x000000ffff077210 */ /* 0x000fc600027fe4ff */
[----:B------:R-:W-:Y:S01]  /*0c00*/  IMAD.WIDE.U32 R16, R8, -0x7b9c44d, RZ ;  /* 0xf8463bb308107825 */ /* 0x000fe200078e00ff */
[----:B------:R-:W-:-:S03]  /*0c10*/  MOV R16, R13 ;  /* 0x0000000d00107202 */ /* 0x000fc60000000f00 */
[----:B------:R-:W-:Y:S01]  /*0c20*/  IMAD.WIDE.U32 R22, R23, 0x6b74f033, RZ ;  /* 0x6b74f03317167825 */ /* 0x000fe200078e00ff */
[----:B------:R-:W-:-:S03]  /*0c30*/  IADD3 RZ, P4, PT, R17, R14, RZ ;  /* 0x0000000e11ff7210 */ /* 0x000fc60007f9e0ff */
[----:B------:R-:W-:Y:S01]  /*0c40*/  IMAD.X R19, RZ, RZ, RZ, P2 ;  /* 0x000000ffff137224 */ /* 0x000fe200010e06ff */
[----:B------:R-:W-:Y:S01]  /*0c50*/  IADD3 RZ, P2, PT, R23, R12, RZ ;  /* 0x0000000c17ff7210 */ /* 0x000fe20007f5e0ff */
[----:B------:R-:W-:Y:S02]  /*0c60*/  IMAD.X R17, RZ, RZ, RZ, P3 ;  /* 0x000000ffff117224 */ /* 0x000fe400018e06ff */
[----:B------:R-:W-:Y:S02]  /*0c70*/  IMAD.MOV.U32 R6, RZ, RZ, R15 ;  /* 0x000000ffff067224 */ /* 0x000fe400078e000f */
[----:B------:R-:W-:-:S04]  /*0c80*/  IMAD.WIDE.U32.X R14, R5, -0x1c71c71d, R18, P1 ;  /* 0xe38e38e3050e7825 */ /* 0x000fc800008e0412 */
[----:B------:R-:W-:Y:S01]  /*0c90*/  IMAD.WIDE.U32.X R10, R3, 0xca4587e, R16, P2 ;  /* 0x0ca4587e030a7825 */ /* 0x000fe200010e0410 */
[--C-:B------:R-:W-:Y:S02]  /*0ca0*/  SHF.R.U32.HI R3, RZ, 0x5, R15.reuse ;  /* 0x00000005ff037819 */ /* 0x100fe4000001160f */
[----:B------:R-:W-:Y:S01]  /*0cb0*/  SHF.R.U64 R9, R14, 0x5, R15 ;  /* 0x000000050e097819 */ /* 0x000fe2000000120f */
[----:B------:R-:W-:Y:S01]  /*0cc0*/  IMAD.WIDE.U32.X R6, R5, -0x4c33f8fb, R6, P4 ;  /* 0xb3cc070505067825 */ /* 0x000fe200020e0406 */
[--C-:B------:R-:W-:Y:S02]  /*0cd0*/  SHF.R.U32.HI R21, RZ, 0x2, R11.reuse ;  /* 0x00000002ff157819 */ /* 0x100fe4000001160b */
[----:B------:R-:W-:Y:S01]  /*0ce0*/  SHF.R.U64 R27, R10, 0x2, R11 ;  /* 0x000000020a1b7819 */ /* 0x000fe2000000120b */
[----:B------:R-:W-:Y:S01]  /*0cf0*/  IMAD.WIDE.U32 R14, R3, 0x1c71c71d, RZ ;  /* 0x1c71c71d030e7825 */ /* 0x000fe200078e00ff */
[--C-:B------:R-:W-:Y:S02]  /*0d00*/  SHF.R.U32.HI R23, RZ, 0xf, R7.reuse ;  /* 0x0000000fff177819 */ /* 0x100fe40000011607 */
[----:B------:R-:W-:Y:S01]  /*0d10*/  SHF.R.U64 R25, R6, 0xf, R7 ;  /* 0x0000000f06197819 */ /* 0x000fe20000001207 */
[----:B------:R-:W-:-:S04]  /*0d20*/  IMAD.WIDE.U32 R18, R21, 0x1c71c71d, RZ ;  /* 0x1c71c71d15127825 */ /* 0x000fc800078e00ff */
[----:B------:R-:W-:-:S04]  /*0d30*/  IMAD.WIDE.U32 R12, R23, 0x1c71c71d, RZ ;  /* 0x1c71c71d170c7825 */ /* 0x000fc800078e00ff */
[----:B------:R-:W-:-:S04]  /*0d40*/  IMAD.WIDE.U32 R6, R9, 0x1c71c71d, RZ ;  /* 0x1c71c71d09067825 */ /* 0x000fc800078e00ff */
[----:B------:R-:W-:-:S04]  /*0d50*/  IMAD.WIDE.U32 R14, R9, 0x71c71c7, R14 ;  /* 0x071c71c7090e7825 */ /* 0x000fc800078e000e */
[----:B------:R-:W-:Y:S01]  /*0d60*/  IMAD.WIDE.U32 R16, R27, 0x1c71c71d, RZ ;  /* 0x1c71c71d1b107825 */ /* 0x000fe200078e00ff */
[----:B------:R-:W-:Y:S02]  /*0d70*/  IADD3 RZ, P1, PT, R7, R14, RZ ;  /* 0x0000000e07ff7210 */ /* 0x000fe40007f3e0ff */
[----:B------:R-:W-:Y:S01]  /*0d80*/  IADD3 R16, PT, PT, R1, -0x1, R2 ;  /* 0xffffffff01107810 */ /* 0x000fe20007ffe002 */
[----:B------:R-:W-:-:S04]  /*0d90*/  IMAD.WIDE.U32 R18, R27, 0x71c71c7, R18 ;  /* 0x071c71c71b127825 */ /* 0x000fc800078e0012 */
[----:B------:R-:W-:Y:S01]  /*0da0*/  IMAD.WIDE.U32 R10, R25, 0x1c71c71d, RZ ;  /* 0x1c71c71d190a7825 */ /* 0x000fe200078e00ff */
[----:B------:R-:W-:Y:S02]  /*0db0*/  IADD3 RZ, P2, PT, R17, R18, RZ ;  /* 0x0000001211ff7210 */ /* 0x000fe40007f5e0ff */
[----:B------:R-:W-:Y:S01]  /*0dc0*/  IADD3 R17, PT, PT, R1, -0x2, R2 ;  /* 0xfffffffe01117810 */ /* 0x000fe20007ffe002 */
[----:B------:R-:W-:-:S04]  /*0dd0*/  IMAD.WIDE.U32 R12, R25, 0x71c71c7, R12 ;  /* 0x071c71c7190c7825 */ /* 0x000fc800078e000c */
[----:B------:R-:W-:Y:S01]  /*0de0*/  IMAD.X R14, R3, 0x71c71c7, R15, P1 ;  /* 0x071c71c7030e7824 */ /* 0x000fe200008e060f */
[----:B------:R-:W-:Y:S01]  /*0df0*/  IADD3 RZ, P3, PT, R11, R12, RZ ;  /* 0x0000000c0bff7210 */ /* 0x000fe20007f7e0ff */
[----:B------:R-:W-:Y:S01]  /*0e00*/  IMAD.X R18, R21, 0x71c71c7, R19, P2 ;  /* 0x071c71c715127824 */ /* 0x000fe200010e0613 */
[----:B------:R-:W-:Y:S01]  /*0e10*/  IADD3 R15, PT, PT, R1, -0x3, R2 ;  /* 0xfffffffd010f7810 */ /* 0x000fe20007ffe002 */
[----:B------:R-:W-:Y:S02]  /*0e20*/  IMAD R3, R9, -0x24, R8 ;  /* 0xffffffdc09037824 */ /* 0x000fe400078e0208 */
[----:B------:R-:W-:Y:S02]  /*0e30*/  IMAD.X R6, R23, 0x71c71c7, R13, P3 ;  /* 0x071c71c717067824 */ /* 0x000fe400018e060d */
[----:B------:R-:W-:Y:S02]  /*0e40*/  IMAD R4, R14, -0x24, R9 ;  /* 0xffffffdc0e047824 */ /* 0x000fe400078e0209 */
[----:B------:R-:W-:Y:S01]  /*0e50*/  IMAD R12, R18, -0x24, R27 ;  /* 0xffffffdc120c7824 */ /* 0x000fe200078e021b */
[----:B------:R-:W0:Y:S01]  /*0e60*/  LDC.U8 R3, c[0x3][R3] ;  /* 0x00c0000003037b82 */ /* 0x000e220000000000 */
[----:B------:R-:W-:-:S02]  /*0e70*/  IMAD R13, R6, -0x24, R25 ;  /* 0xffffffdc060d7824 */ /* 0x000fc400078e0219 */
[----:B------:R-:W-:Y:S02]  /*0e80*/  VIADD R2, R2, 0xfffffffc ;  /* 0xfffffffc02027836 */ /* 0x000fe40000000000 */
[----:B------:R-:W-:-:S03]  /*0e90*/  IMAD.WIDE.U32 R6, R5, 0x547994db, RZ ;  /* 0x547994db05067825 */ /* 0x000fc600078e00ff */
[----:B------:R-:W1:Y:S01]  /*0ea0*/  LDC.U8 R4, c[0x3][R4] ;  /* 0x00c0000004047b82 */ /* 0x000e620000000000 */
[----:B------:R-:W-:Y:S01]  /*0eb0*/  IADD3 R14, PT, PT, R1, R2, RZ ;  /* 0x00000002010e7210 */ /* 0x000fe20007ffe0ff */
[----:B------:R-:W-:-:S04]  /*0ec0*/  IMAD.WIDE.U32 R6, P1, R8, 0x13fa39ab, R6 ;  /* 0x13fa39ab08067825 */ /* 0x000fc80007820006 */
[----:B------:R-:W-:Y:S02]  /*0ed0*/  IMAD.WIDE.U32 R8, R8, 0x547994db, RZ ;  /* 0x547994db08087825 */ /* 0x000fe400078e00ff */
[----:B------:R-:W2:Y:S01]  /*0ee0*/  LDC.U8 R12, c[0x3][R12] ;  /* 0x00c000000c0c7b82 */ /* 0x000ea20000000000 */
[----:B------:R-:W-:Y:S01]  /*0ef0*/  MOV R10, R7 ;  /* 0x00000007000a7202 */ /* 0x000fe20000000f00 */
[----:B------:R-:W-:Y:S01]  /*0f00*/  IMAD.X R11, RZ, RZ, RZ, P1 ;  /* 0x000000ffff0b7224 */ /* 0x000fe200008e06ff */
[----:B------:R-:W-:-:S05]  /*0f10*/  IADD3 RZ, P1, PT, R9, R6, RZ ;  /* 0x0000000609ff7210 */ /* 0x000fca0007f3e0ff */
[----:B------:R-:W3:Y:S01]  /*0f20*/  LDC.U8 R13, c[0x3][R13] ;  /* 0x00c000000d0d7b82 */ /* 0x000ee20000000000 */
[----:B------:R-:W-:-:S05]  /*0f30*/  IMAD.WIDE.U32.X R8, R5, 0x13fa39ab, R10, P1 ;  /* 0x13fa39ab05087825 */ /* 0x000fca00008e040a */
[--C-:B------:R-:W-:Y:S02]  /*0f40*/  SHF.R.U32.HI R5, RZ, 0x11, R9.reuse ;  /* 0x00000011ff057819 */ /* 0x100fe40000011609 */
[----:B------:R-:W-:Y:S01]  /*0f50*/  SHF.R.U64 R8, R8, 0x11, R9 ;  /* 0x0000001108087819 */ /* 0x000fe20000001209 */
[----:B0-----:R0:W-:Y:S04]  /*0f60*/  STL.U8 [R16], R3 ;  /* 0x0000000310007387 */ /* 0x0011e80000100000 */
[----:B-1----:R0:W-:Y:S04]  /*0f70*/  STL.U8 [R17], R4 ;  /* 0x0000000411007387 */ /* 0x0021e80000100000 */
[----:B--2---:R0:W-:Y:S04]  /*0f80*/  STL.U8 [R15], R12 ;  /* 0x0000000c0f007387 */ /* 0x0041e80000100000 */
[----:B---3--:R0:W-:Y:S02]  /*0f90*/  STL.U8 [R14], R13 ;  /* 0x0000000d0e007387 */ /* 0x0081e40000100000 */
.L_x_5:
[----:B------:R-:W-:Y:S05]  /*0fa0*/  @!P0 BRA `(.L_x_4) ;  /* 0x0000000000cc8947 */ /* 0x000fea0003800000 */
[----:B------:R-:W-:Y:S02]  /*0fb0*/  ISETP.NE.AND P1, PT, R20, 0x1, PT ;  /* 0x000000011400780c */ /* 0x000fe40003f25270 */
[----:B0-----:R-:W-:-:S04]  /*0fc0*/  LOP3.LUT R3, R0, 0x1, RZ, 0xc0, !PT ;  /* 0x0000000100037812 */ /* 0x001fc800078ec0ff */
[----:B------:R-:W-:-:S07]  /*0fd0*/  ISETP.NE.U32.AND P0, PT, R3, 0x1, PT ;  /* 0x000000010300780c */ /* 0x000fce0003f05070 */
[----:B------:R-:W-:Y:S06]  /*0fe0*/  @!P1 BRA `(.L_x_6) ;  /* 0x0000000000889947 */ /* 0x000fec0003800000 */
[----:B------:R-:W-:-:S04]  /*0ff0*/  IMAD.WIDE.U32 R6, R5, -0x71c71c71, RZ ;  /* 0x8e38e38f05067825 */ /* 0x000fc800078e00ff */
[----:B------:R-:W-:-:S04]  /*1000*/  IMAD.WIDE.U32 R10, P1, R8, -0x1c71c71d, R6 ;  /* 0xe38e38e3080a7825 */ /* 0x000fc80007820006 */
[----:B------:R-:W-:Y:S01]  /*1010*/  IMAD.WIDE.U32 R6, R8, -0x71c71c71, RZ ;  /* 0x8e38e38f08067825 */ /* 0x000fe200078e00ff */
[----:B------:R-:W-:-:S03]  /*1020*/  MOV R12, R11 ;  /* 0x0000000b000c7202 */ /* 0x000fc60000000f00 */
[----:B------:R-:W-:Y:S01]  /*1030*/  IMAD.X R13, RZ, RZ, RZ, P1 ;  /* 0x000000ffff0d7224 */ /* 0x000fe200008e06ff */
[----:B------:R-:W-:-:S05]  /*1040*/  IADD3 RZ, P1, PT, R7, R10, RZ ;  /* 0x0000000a07ff7210 */ /* 0x000fca0007f3e0ff */
[----:B------:R-:W-:-:S05]  /*1050*/  IMAD.WIDE.U32.X R12, R5, -0x1c71c71d, R12, P1 ;  /* 0xe38e38e3050c7825 */ /* 0x000fca00008e040c */
[--C-:B------:R-:W-:Y:S02]  /*1060*/  SHF.R.U32.HI R3, RZ, 0x5, R13.reuse ;  /* 0x00000005ff037819 */ /* 0x100fe4000001160d */
[----:B------:R-:W-:-:S03]  /*1070*/  SHF.R.U64 R13, R12, 0x5, R13 ;  /* 0x000000050c0d7819 */ /* 0x000fc6000000120d */
[----:B------:R-:W-:-:S04]  /*1080*/  IMAD.WIDE.U32 R10, R3, 0x1c71c71d, RZ ;  /* 0x1c71c71d030a7825 */ /* 0x000fc800078e00ff */
[----:B------:R-:W-:-:S04]  /*1090*/  IMAD.WIDE.U32 R6, R13, 0x1c71c71d, RZ ;  /* 0x1c71c71d0d067825 */ /* 0x000fc800078e00ff */
[----:B------:R-:W-:-:S03]  /*10a0*/  IMAD.WIDE.U32 R10, R13, 0x71c71c7, R10 ;  /* 0x071c71c70d0a7825 */ /* 0x000fc600078e000a */
[----:B------:R-:W-:-:S05]  /*10b0*/  IADD3 RZ, P1, PT, R7, R10, RZ ;  /* 0x0000000a07ff7210 */ /* 0x000fca0007f3e0ff */
[----:B------:R-:W-:Y:S01]  /*10c0*/  IMAD.X R10, R3, 0x71c71c7, R11, P1 ;  /* 0x071c71c7030a7824 */ /* 0x000fe200008e060b */
[--C-:B------:R-:W-:Y:S01]  /*10d0*/  SHF.R.U32.HI R11, RZ, 0x4, R5.reuse ;  /* 0x00000004ff0b7819 */ /* 0x100fe20000011605 */
[----:B------:R-:W-:Y:S01]  /*10e0*/  IMAD R3, R13, -0x24, R8 ;  /* 0xffffffdc0d037824 */ /* 0x000fe200078e0208 */
[----:B------:R-:W-:Y:S01]  /*10f0*/  SHF.R.U64 R5, R8, 0x4, R5 ;  /* 0x0000000408057819 */ /* 0x000fe20000001205 */
[----:B------:R-:W-:Y:S01]  /*1100*/  IMAD R13, R10, -0x24, R13 ;  /* 0xffffffdc0a0d7824 */ /* 0x000fe200078e020d */
[----:B------:R-:W-:Y:S01]  /*1110*/  IADD3 R10, PT, PT, R1, -0x1, R2 ;  /* 0xffffffff010a7810 */ /* 0x000fe20007ffe002 */
[----:B------:R-:W-:Y:S02]  /*1120*/  VIADD R2, R2, 0xfffffffe ;  /* 0xfffffffe02027836 */ /* 0x000fe40000000000 */
[----:B------:R-:W0:Y:S01]  /*1130*/  LDC.U8 R3, c[0x3][R3] ;  /* 0x00c0000003037b82 */ /* 0x000e220000000000 */
[----:B------:R-:W-:Y:S02]  /*1140*/  IMAD.WIDE.U32 R6, R11, 0x6b74f033, RZ ;  /* 0x6b74f0330b067825 */ /* 0x000fe400078e00ff */
[----:B------:R-:W-:-:S02]  /*1150*/  IADD3 R12, PT, PT, R1, R2, RZ ;  /* 0x00000002010c7210 */ /* 0x000fc40007ffe0ff */
[----:B------:R-:W-:-:S03]  /*1160*/  IMAD.WIDE.U32 R6, P1, R5, 0xca4587e, R6 ;  /* 0x0ca4587e05067825 */ /* 0x000fc60007820006 */
[----:B------:R-:W1:Y:S01]  /*1170*/  LDC.U8 R13, c[0x3][R13] ;  /* 0x00c000000d0d7b82 */ /* 0x000e620000000000 */
[----:B------:R-:W-:Y:S01]  /*1180*/  IMAD.WIDE.U32 R4, R5, 0x6b74f033, RZ ;  /* 0x6b74f03305047825 */ /* 0x000fe200078e00ff */
[----:B------:R-:W-:-:S03]  /*1190*/  MOV R8, R7 ;  /* 0x0000000700087202 */ /* 0x000fc60000000f00 */
[----:B------:R-:W-:Y:S01]  /*11a0*/  IMAD.X R9, RZ, RZ, RZ, P1 ;  /* 0x000000ffff097224 */ /* 0x000fe200008e06ff */
[----:B------:R-:W-:-:S05]  /*11b0*/  IADD3 RZ, P1, PT, R5, R6, RZ ;  /* 0x0000000605ff7210 */ /* 0x000fca0007f3e0ff */
[----:B------:R-:W-:-:S05]  /*11c0*/  IMAD.WIDE.U32.X R8, R11, 0xca4587e, R8, P1 ;  /* 0x0ca4587e0b087825 */ /* 0x000fca00008e0408 */
[--C-:B------:R-:W-:Y:S02]  /*11d0*/  SHF.R.U32.HI R5, RZ, 0x2, R9.reuse ;  /* 0x00000002ff057819 */ /* 0x100fe40000011609 */
[----:B------:R-:W-:Y:S01]  /*11e0*/  SHF.R.U64 R8, R8, 0x2, R9 ;  /* 0x0000000208087819 */ /* 0x000fe20000001209 */
[----:B0-----:R0:W-:Y:S04]  /*11f0*/  STL.U8 [R10], R3 ;  /* 0x000000030a007387 */ /* 0x0011e80000100000 */
[----:B-1----:R0:W-:Y:S02]  /*1200*/  STL.U8 [R12], R13 ;  /* 0x0000000d0c007387 */ /* 0x0021e40000100000 */
.L_x_6:
[----:B------:R-:W-:Y:S05]  /*1210*/  @P0 BRA `(.L_x_4) ;  /* 0x0000000000300947 */ /* 0x000fea0003800000 */
[----:B------:R-:W-:Y:S01]  /*1220*/  IMAD.WIDE.U32 R6, R5, -0x71c71c71, RZ ;  /* 0x8e38e38f05067825 */ /* 0x000fe200078e00ff */
[----:B------:R-:W-:-:S03]  /*1230*/  IADD3 R2, PT, PT, R1, -0x1, R2 ;  /* 0xffffffff01027810 */ /* 0x000fc60007ffe002 */
[----:B0-----:R-:W-:-:S04]  /*1240*/  IMAD.WIDE.U32 R10, P0, R8, -0x1c71c71d, R6 ;  /* 0xe38e38e3080a7825 */ /* 0x001fc80007800006 */
[----:B------:R-:W-:Y:S01]  /*1250*/  IMAD.WIDE.U32 R6, R8, -0x71c71c71, RZ ;  /* 0x8e38e38f08067825 */ /* 0x000fe200078e00ff */
[----:B------:R-:W-:-:S03]  /*1260*/  MOV R12, R11 ;  /* 0x0000000b000c7202 */ /* 0x000fc60000000f00 */
[----:B------:R-:W-:Y:S01]  /*1270*/  IMAD.X R13, RZ, RZ, RZ, P0 ;  /* 0x000000ffff0d7224 */ /* 0x000fe200000e06ff */
[----:B------:R-:W-:-:S05]  /*1280*/  IADD3 RZ, P0, PT, R7, R10, RZ ;  /* 0x0000000a07ff7210 */ /* 0x000fca0007f1e0ff */
[----:B------:R-:W-:-:S05]  /*1290*/  IMAD.WIDE.U32.X R4, R5, -0x1c71c71d, R12, P0 ;  /* 0xe38e38e305047825 */ /* 0x000fca00000e040c */
[----:B------:R-:W-:-:S05]  /*12a0*/  SHF.R.U64 R5, R4, 0x5, R5 ;  /* 0x0000000504057819 */ /* 0x000fca0000001205 */
[----:B------:R-:W-:-:S06]  /*12b0*/  IMAD R3, R5, -0x24, R8 ;  /* 0xffffffdc05037824 */ /* 0x000fcc00078e0208 */
[----:B------:R-:W0:Y:S02]  /*12c0*/  LDC.U8 R3, c[0x3][R3] ;  /* 0x00c0000003037b82 */ /* 0x000e240000000000 */
[----:B0-----:R2:W-:Y:S02]  /*12d0*/  STL.U8 [R2], R3 ;  /* 0x0000000302007387 */ /* 0x0015e40000100000 */
.L_x_4:
[----:B0-2---:R-:W0:Y:S01]  /*12e0*/  LDC.64 R2, c[0x0][0x380] ;  /* 0x0000e000ff027b82 */ /* 0x005e220000000a00 */
[----:B------:R-:W-:-:S05]  /*12f0*/  IMAD.IADD R4, R1, 0x1, R0 ;  /* 0x0000000101047824 */ /* 0x000fca00078e0200 */
[----:B------:R2:W-:Y:S04]  /*1300*/  STL.U8 [R4], RZ ;  /* 0x000000ff04007387 */ /* 0x0005e80000100000 */
[----:B------:R-:W3:Y:S04]  /*1310*/  LDL.U8 R0, [R1] ;  /* 0x0000000001007983 */ /* 0x000ee80000100000 */
[----:B0-----:R-:W3:Y:S02]  /*1320*/  LDG.E.U8 R3, desc[UR6][R2.64] ;  /* 0x0000000602037981 */ /* 0x001ee4000c1e1100 */
[----:B---3--:R-:W-:-:S13]  /*1330*/  ISETP.NE.AND P0, PT, R0, R3, PT ;  /* 0x000000030000720c */ /* 0x008fda0003f05270 */
[----:B--2---:R-:W-:Y:S05]  /*1340*/  @P0 EXIT ;  /* 0x000000000000094d */ /* 0x004fea0003800000 */
[----:B------:R-:W-:Y:S01]  /*1350*/  HFMA2 R0, -RZ, RZ, 0, 0 ;  /* 0x00000000ff007431 */ /* 0x000fe200000001ff */
[----:B------:R-:W0:Y:S01]  /*1360*/  LDCU UR10, c[0x0][0x38c] ;  /* 0x00007180ff0a77ac */ /* 0x000e220008000800 */
[----:B------:R-:W2:Y:S05]  /*1370*/  LDCU.64 UR8, c[0x0][0x380] ;  /* 0x00007000ff0877ac */ /* 0x000eaa0008000a00 */
.L_x_8:
[----:B------:R-:W-:Y:S01]  /*1380*/  VIADD R3, R0, 0x1 ;  /* 0x0000000100037836 */ /* 0x000fe20000000000 */
[----:B0-----:R-:W-:-:S04]  /*1390*/  MOV R0, UR10 ;  /* 0x0000000a00007c02 */ /* 0x001fc80008000f00 */
[----:B------:R-:W-:-:S13]  /*13a0*/  ISETP.NE.AND P0, PT, R3, R0, PT ;  /* 0x000000000300720c */ /* 0x000fda0003f05270 */
[----:B------:R-:W-:Y:S05]  /*13b0*/  @!P0 BRA `(.L_x_7) ;  /* 0x00000000002c8947 */ /* 0x000fea0003800000 */
[----:B------:R-:W-:-:S05]  /*13c0*/  IMAD.MOV.U32 R0, RZ, RZ, R3 ;  /* 0x000000ffff007224 */ /* 0x000fca00078e0003 */
[----:B--2---:R-:W-:Y:S02]  /*13d0*/  IADD3 R2, P0, PT, R0, UR8, RZ ;  /* 0x0000000800027c10 */ /* 0x004fe4000ff1e0ff */
[----:B------:R-:W-:-:S03]  /*13e0*/  IADD3 R4, PT, PT, R1, R0, RZ ;  /* 0x0000000001047210 */ /* 0x000fc60007ffe0ff */
[----:B------:R-:W-:-:S03]  /*13f0*/  IMAD.X R3, RZ, RZ, UR9, P0 ;  /* 0x00000009ff037e24 */ /* 0x000fc600080e06ff */
[----:B------:R-:W2:Y:S04]  /*1400*/  LDL.U8 R4, [R4] ;  /* 0x0000000004047983 */ /* 0x000ea80000100000 */
[----:B------:R-:W2:Y:S02]  /*1410*/  LDG.E.U8 R3, desc[UR6][R2.64] ;  /* 0x0000000602037981 */ /* 0x000ea4000c1e1100 */
[----:B--2---:R-:W-:-:S13]  /*1420*/  ISETP.NE.AND P0, PT, R4, R3, PT ;  /* 0x000000030400720c */ /* 0x004fda0003f05270 */
[----:B------:R-:W-:Y:S05]  /*1430*/  @!P0 BRA `(.L_x_8) ;  /* 0xfffffffc00d08947 */ /* 0x000fea000383ffff */
[----:B------:R-:W-:Y:S05]  /*1440*/  EXIT ;  /* 0x000000000000794d */ /* 0x000fea0003800000 */
.L_x_1:
[----:B------:R-:W-:-:S05]  /*1450*/  IADD3 R2, PT, PT, R1, R0, RZ ;  /* 0x0000000001027210 */ /* 0x000fca0007ffe0ff */
[----:B------:R0:W-:Y:S02]  /*1460*/  STL.U8 [R2], RZ ;  /* 0x000000ff02007387 */ /* 0x0001e40000100000 */
.L_x_7:
[----:B--2---:R-:W-:Y:S05]  /*1470*/  BSYNC.RECONVERGENT B0 ;  /* 0x0000000000007941 */ /* 0x004fea0003800200 */
.L_x_0:
[----:B0-----:R-:W0:Y:S01]  /*1480*/  LDC.64 R2, c[0x0][0x3a0] ;  /* 0x0000e800ff027b82 */ /* 0x001e220000000a00 */
[----:B------:R-:W-:Y:S01]  /*1490*/  ISETP.GE.AND P0, PT, R0, RZ, PT ;  /* 0x000000ff0000720c */ /* 0x000fe20003f06270 */
[----:B------:R-:W-:-:S05]  /*14a0*/  IMAD.MOV.U32 R5, RZ, RZ, 0x1 ;  /* 0x00000001ff057424 */ /* 0x000fca00078e00ff */
[----:B0-----:R0:W-:Y:S07]  /*14b0*/  STG.E desc[UR6][R2.64], R5 ;  /* 0x0000000502007986 */ /* 0x0011ee000c101906 */
[----:B------:R-:W-:Y:S05]  /*14c0*/  @!P0 EXIT ;  /* 0x000000000000894d */ /* 0x000fea0003800000 */
[C---:B------:R-:W-:Y:S01]  /*14d0*/  ISETP.GE.U32.AND P0, PT, R0.reuse, 0xf, PT ;  /* 0x0000000f0000780c */ /* 0x040fe20003f06070 */
[----:B------:R-:W-:Y:S01]  /*14e0*/  BSSY.RECONVERGENT B0, `(.L_x_9) ;  /* 0x0000037000007945 */ /* 0x000fe20003800200 */
[----:B0-----:R-:W-:Y:S01]  /*14f0*/  IADD3 R3, PT, PT, R0, 0x1, RZ ;  /* 0x0000000100037810 */ /* 0x001fe20007ffe0ff */
[----:B------:R-:W-:-:S03]  /*1500*/  IMAD.MOV.U32 R0, RZ, RZ, RZ ;  /* 0x000000ffff007224 */ /* 0x000fc600078e00ff */
[----:B-1----:R-:W-:-:S04]  /*1510*/  LOP3.LUT R20, R3, 0xf, RZ, 0xc0, !PT ;  /* 0x0000000f03147812 */ /* 0x002fc800078ec0ff */
[----:B------:R-:W-:-:S03]  /*1520*/  ISETP.NE.AND P1, PT, R20, RZ, PT ;  /* 0x000000ff1400720c */ /* 0x000fc60003f25270 */
[----:B------:R-:W-:Y:S10]  /*1530*/  @!P0 BRA `(.L_x_10) ;  /* 0x0000000000c48947 */ /* 0x000ff40003800000 */
[----:B------:R-:W0:Y:S01]  /*1540*/  LDCU.64 UR4, c[0x0][0x3a8] ;  /* 0x00007500ff0477ac */ /* 0x000e220008000a00 */
[----:B------:R-:W-:Y:S02]  /*1550*/  LOP3.LUT R0, R3, 0xfffffff0, RZ, 0xc0, !PT ;  /* 0xfffffff003007812 */ /* 0x000fe400078ec0ff */
[----:B------:R-:W-:-:S03]  /*1560*/  MOV R2, R1 ;  /* 0x0000000100027202 */ /* 0x000fc60000000f00 */
[----:B------:R-:W-:Y:S01]  /*1570*/  IMAD.MOV R8, RZ, RZ, -R0 ;  /* 0x000000ffff087224 */ /* 0x000fe200078e0a00 */
[----:B0-----:R-:W-:-:S04]  /*1580*/  UIADD3 UR4, UP0, UPT, UR4, 0x7, URZ ;  /* 0x0000000704047890 */ /* 0x001fc8000ff1e0ff */
[----:B------:R-:W-:Y:S02]  /*1590*/  UIADD3.X UR5, UPT, UPT, URZ, UR5, URZ, UP0, !UPT ;  /* 0x00000005ff057290 */ /* 0x000fe400087fe4ff */
[----:B------:R-:W-:-:S04]  /*15a0*/  MOV R18, UR4 ;  /* 0x0000000400127c02 */ /* 0x000fc80008000f00 */
[----:B------:R-:W-:-:S07]  /*15b0*/  IMAD.U32 R22, RZ, RZ, UR5 ;  /* 0x00000005ff167e24 */ /* 0x000fce000f8e00ff */
.L_x_11:
[----:B0-----:R0:W2:Y:S01]  /*15c0*/  LDL.128 R4, [R2] ;  /* 0x0000000002047983 */ /* 0x0010a20000100c00 */
[----:B------:R-:W-:-:S04]  /*15d0*/  IADD3 R8, PT, PT, R8, 0x10, RZ ;  /* 0x0000001008087810 */ /* 0x000fc80007ffe0ff */
[----:B------:R-:W-:Y:S02]  /*15e0*/  ISETP.NE.AND P0, PT, R8, RZ, PT ;  /* 0x000000ff0800720c */ /* 0x000fe40003f05270 */
[----:B0-----:R-:W-:Y:S02]  /*15f0*/  IADD3 R2, PT, PT, R2, 0x10, RZ ;  /* 0x0000001002027810 */ /* 0x001fe40007ffe0ff */
[C---:B--2---:R-:W-:Y:S02]  /*1600*/  PRMT R10, R4.reuse, 0x7773, RZ ;  /* 0x00007773040a7816 */ /* 0x044fe400000000ff */
[C---:B------:R-:W-:Y:S02]  /*1610*/  PRMT R12, R4.reuse, 0x7772, RZ ;  /* 0x00007772040c7816 */ /* 0x040fe400000000ff */
[C---:B------:R-:W-:Y:S02]  /*1620*/  PRMT R14, R4.reuse, 0x7771, RZ ;  /* 0x00007771040e7816 */ /* 0x040fe400000000ff */
[----:B------:R-:W-:-:S02]  /*1630*/  PRMT R16, R4, 0x7770, RZ ;  /* 0x0000777004107816 */ /* 0x000fc400000000ff */
[C---:B------:R-:W-:Y:S02]  /*1640*/  PRMT R27, R5.reuse, 0x7771, RZ ;  /* 0x00007771051b7816 */ /* 0x040fe400000000ff */
[C---:B------:R-:W-:Y:S02]  /*1650*/  PRMT R23, R5.reuse, 0x7773, RZ ;  /* 0x0000777305177816 */ /* 0x040fe400000000ff */
[C---:B------:R-:W-:Y:S02]  /*1660*/  PRMT R25, R5.reuse, 0x7772, RZ ;  /* 0x0000777205197816 */ /* 0x040fe400000000ff */
[----:B------:R-:W-:Y:S01]  /*1670*/  PRMT R29, R5, 0x7770, RZ ;  /* 0x00007770051d7816 */ /* 0x000fe200000000ff */
[----:B------:R-:W-:Y:S01]  /*1680*/  IMAD.MOV.U32 R5, RZ, RZ, R22 ;  /* 0x000000ffff057224 */ /* 0x000fe200078e0016 */
[----:B------:R-:W-:Y:S02]  /*1690*/  MOV R4, R18 ;  /* 0x0000001200047202 */ /* 0x000fe40000000f00 */
[----:B------:R-:W-:-:S02]  /*16a0*/  PRMT R9, R7, 0x7773, RZ ;  /* 0x0000777307097816 */ /* 0x000fc400000000ff */
[C---:B------:R-:W-:Y:S01]  /*16b0*/  PRMT R11, R7.reuse, 0x7772, RZ ;  /* 0x00007772070b7816 */ /* 0x040fe200000000ff */
[----:B------:R0:W-:Y:S01]  /*16c0*/  STG.E.U8 desc[UR6][R4.64+-0x4], R10 ;  /* 0xfffffc0a04007986 */ /* 0x0001e2000c101106 */
[C---:B------:R-:W-:Y:S02]  /*16d0*/  PRMT R13, R7.reuse, 0x7771, RZ ;  /* 0x00007771070d7816 */ /* 0x040fe400000000ff */
[----:B------:R-:W-:Y:S01]  /*16e0*/  PRMT R7, R7, 0x7770, RZ ;  /* 0x0000777007077816 */ /* 0x000fe200000000ff */
[----:B------:R0:W-:Y:S01]  /*16f0*/  STG.E.U8 desc[UR6][R4.64+-0x5], R12 ;  /* 0xfffffb0c04007986 */ /* 0x0001e2000c101106 */
[C---:B------:R-:W-:Y:S02]  /*1700*/  PRMT R15, R6.reuse, 0x7773, RZ ;  /* 0x00007773060f7816 */ /* 0x040fe400000000ff */
[C---:B------:R-:W-:Y:S01]  /*1710*/  PRMT R17, R6.reuse, 0x7772, RZ ;  /* 0x0000777206117816 */ /* 0x040fe200000000ff */
[----:B------:R0:W-:Y:S01]  /*1720*/  STG.E.U8 desc[UR6][R4.64+-0x7], R16 ;  /* 0xfffff91004007986 */ /* 0x0001e2000c101106 */
[----:B------:R-:W-:-:S02]  /*1730*/  PRMT R19, R6, 0x7771, RZ ;  /* 0x0000777106137816 */ /* 0x000fc400000000ff */
[----:B------:R-:W-:Y:S01]  /*1740*/  PRMT R21, R6, 0x7770, RZ ;  /* 0x0000777006157816 */ /* 0x000fe200000000ff */
[----:B------:R0:W-:Y:S01]  /*1750*/  STG.E.U8 desc[UR6][R4.64+-0x6], R14 ;  /* 0xfffffa0e04007986 */ /* 0x0001e2000c101106 */
[----:B------:R-:W-:-:S03]  /*1760*/  IADD3 R18, P2, PT, R4, 0x10, RZ ;  /* 0x0000001004127810 */ /* 0x000fc60007f5e0ff */
[----:B------:R0:W-:Y:S02]  /*1770*/  STG.E.U8 desc[UR6][R4.64+-0x2], R27 ;  /* 0xfffffe1b04007986 */ /* 0x0001e4000c101106 */
[----:B------:R-:W-:Y:S02]  /*1780*/  IMAD.X R22, RZ, RZ, R5, P2 ;  /* 0x000000ffff167224 */ /* 0x000fe400010e0605 */
[----:B------:R0:W-:Y:S04]  /*1790*/  STG.E.U8 desc[UR6][R4.64+-0x3], R29 ;  /* 0xfffffd1d04007986 */ /* 0x0001e8000c101106 */
        /* <DEDUP_REMOVED lines=9> */
[----:B------:R0:W-:Y:S01]  /*1830*/  STG.E.U8 desc[UR6][R4.64+0x2], R19 ;  /* 0x0000021304007986 */ /* 0x0001e2000c101106 */
[----:B------:R-:W-:Y:S05]  /*1840*/  @P0 BRA `(.L_x_11) ;  /* 0xfffffffc005c0947 */ /* 0x000fea000383ffff */
.L_x_10:
[----:B------:R-:W-:Y:S05]  /*1850*/  BSYNC.RECONVERGENT B0 ;  /* 0x0000000000007941 */ /* 0x000fea0003800200 */
.L_x_9:
[----:B------:R-:W-:Y:S05]  /*1860*/  @!P1 EXIT ;  /* 0x000000000000994d */ /* 0x000fea0003800000 */
[----:B------:R-:W-:Y:S01]  /*1870*/  ISETP.GE.U32.AND P0, PT, R20, 0x8, PT ;  /* 0x000000081400780c */ /* 0x000fe20003f06070 */
[----:B------:R-:W-:Y:S01]  /*1880*/  BSSY.RECONVERGENT B0, `(.L_x_12) ;  /* 0x0000019000007945 */ /* 0x000fe20003800200 */
[----:B------:R-:W-:-:S04]  /*1890*/  LOP3.LUT R6, R3, 0x7, RZ, 0xc0, !PT ;  /* 0x0000000703067812 */ /* 0x000fc800078ec0ff */
[----:B------:R-:W-:-:S07]  /*18a0*/  ISETP.NE.AND P1, PT, R6, RZ, PT ;  /* 0x000000ff0600720c */ /* 0x000fce0003f25270 */
[----:B------:R-:W-:Y:S06]  /*18b0*/  @!P0 BRA `(.L_x_13) ;  /* 0x0000000000548947 */ /* 0x000fec0003800000 */
[----:B------:R-:W-:Y:S01]  /*18c0*/  IMAD.IADD R2, R1, 0x1, R0 ;  /* 0x0000000101027824 */ /* 0x000fe200078e0200 */
[----:B------:R-:W1:Y:S04]  /*18d0*/  LDCU.64 UR4, c[0x0][0x3a8] ;  /* 0x00007500ff0477ac */ /* 0x000e680008000a00 */
[----:B0-----:R-:W2:Y:S04]  /*18e0*/  LDL.U8 R7, [R2] ;  /* 0x0000000002077983 */ /* 0x001ea80000100000 */
[----:B------:R-:W3:Y:S04]  /*18f0*/  LDL.U8 R9, [R2+0x1] ;  /* 0x0000010002097983 */ /* 0x000ee80000100000 */
[----:B------:R-:W4:Y:S04]  /*1900*/  LDL.U8 R11, [R2+0x2] ;  /* 0x00000200020b7983 */ /* 0x000f280000100000 */
[----:B------:R-:W5:Y:S04]  /*1910*/  LDL.U8 R13, [R2+0x3] ;  /* 0x00000300020d7983 */ /* 0x000f680000100000 */
[----:B------:R-:W5:Y:S04]  /*1920*/  LDL.U8 R15, [R2+0x4] ;  /* 0x00000400020f7983 */ /* 0x000f680000100000 */
[----:B------:R-:W5:Y:S04]  /*1930*/  LDL.U8 R17, [R2+0x5] ;  /* 0x0000050002117983 */ /* 0x000f680000100000 */
[----:B------:R-:W5:Y:S04]  /*1940*/  LDL.U8 R19, [R2+0x6] ;  /* 0x0000060002137983 */ /* 0x000f680000100000 */
[----:B------:R-:W5:Y:S01]  /*1950*/  LDL.U8 R21, [R2+0x7] ;  /* 0x0000070002157983 */ /* 0x000f620000100000 */
[C---:B-1----:R-:W-:Y:S01]  /*1960*/  IADD3 R4, P0, PT, R0.reuse, UR4, RZ ;  /* 0x0000000400047c10 */ /* 0x042fe2000ff1e0ff */
[----:B------:R-:W-:-:S03]  /*1970*/  VIADD R0, R0, 0x8 ;  /* 0x0000000800007836 */ /* 0x000fc60000000000 */
[----:B------:R-:W-:-:S05]  /*1980*/  IADD3.X R5, PT, PT, RZ, UR5, RZ, P0, !PT ;  /* 0x00000005ff057c10 */ /* 0x000fca00087fe4ff */
[----:B--2---:R1:W-:Y:S04]  /*1990*/  STG.E.U8 desc[UR6][R4.64], R7 ;  /* 0x0000000704007986 */ /* 0x0043e8000c101106 */
[----:B---3--:R1:W-:Y:S04]  /*19a0*/  STG.E.U8 desc[UR6][R4.64+0x1], R9 ;  /* 0x0000010904007986 */ /* 0x0083e8000c101106 */
[----:B----4-:R1:W-:Y:S04]  /*19b0*/  STG.E.U8 desc[UR6][R4.64+0x2], R11 ;  /* 0x0000020b04007986 */ /* 0x0103e8000c101106 */
[----:B-----5:R1:W-:Y:S04]  /*19c0*/  STG.E.U8 desc[UR6][R4.64+0x3], R13 ;  /* 0x0000030d04007986 */ /* 0x0203e8000c101106 */
[----:B------:R1:W-:Y:S04]  /*19d0*/  STG.E.U8 desc[UR6][R4.64+0x4], R15 ;  /* 0x0000040f04007986 */ /* 0x0003e8000c101106 */
[----:B------:R1:W-:Y:S04]  /*19e0*/  STG.E.U8 desc[UR6][R4.64+0x5], R17 ;  /* 0x0000051104007986 */ /* 0x0003e8000c101106 */
[----:B------:R1:W-:Y:S04]  /*19f0*/  STG.E.U8 desc[UR6][R4.64+0x6], R19 ;  /* 0x0000061304007986 */ /* 0x0003e8000c101106 */
[----:B------:R1:W-:Y:S02]  /*1a00*/  STG.E.U8 desc[UR6][R4.64+0x7], R21 ;  /* 0x0000071504007986 */ /* 0x0003e4000c101106 */
.L_x_13:
[----:B------:R-:W-:Y:S05]  /*1a10*/  BSYNC.RECONVERGENT B0 ;  /* 0x0000000000007941 */ /* 0x000fea0003800200 */
.L_x_12:
[----:B------:R-:W-:Y:S05]  /*1a20*/  @!P1 EXIT ;  /* 0x000000000000994d */ /* 0x000fea0003800000 */
[----:B------:R-:W-:Y:S01]  /*1a30*/  ISETP.GE.U32.AND P0, PT, R6, 0x4, PT ;  /* 0x000000040600780c */ /* 0x000fe20003f06070 */
[----:B------:R-:W-:Y:S01]  /*1a40*/  BSSY.RECONVERGENT B0, `(.L_x_14) ;  /* 0x0000011000007945 */ /* 0x000fe20003800200 */
[----:B01----:R-:W-:-:S04]  /*1a50*/  LOP3.LUT R4, R3, 0x3, RZ, 0xc0, !PT ;  /* 0x0000000303047812 */ /* 0x003fc800078ec0ff */
[----:B------:R-:W-:-:S07]  /*1a60*/  ISETP.NE.AND P1, PT, R4, RZ, PT ;  /* 0x000000ff0400720c */ /* 0x000fce0003f25270 */
[----:B------:R-:W-:Y:S06]  /*1a70*/  @!P0 BRA `(.L_x_15) ;  /* 0x0000000000348947 */ /* 0x000fec0003800000 */
[----:B------:R-:W-:Y:S01]  /*1a80*/  IADD3 R5, PT, PT, R1, R0, RZ ;  /* 0x0000000001057210 */ /* 0x000fe20007ffe0ff */
[----:B------:R-:W0:Y:S04]  /*1a90*/  LDCU.64 UR4, c[0x0][0x3a8] ;  /* 0x00007500ff0477ac */ /* 0x000e280008000a00 */
[----:B------:R-:W2:Y:S04]  /*1aa0*/  LDL.U8 R7, [R5] ;  /* 0x0000000005077983 */ /* 0x000ea80000100000 */
[----:B------:R-:W3:Y:S04]  /*1ab0*/  LDL.U8 R9, [R5+0x1] ;  /* 0x0000010005097983 */ /* 0x000ee80000100000 */
[----:B------:R-:W4:Y:S04]  /*1ac0*/  LDL.U8 R11, [R5+0x2] ;  /* 0x00000200050b7983 */ /* 0x000f280000100000 */
[----:B------:R-:W5:Y:S01]  /*1ad0*/  LDL.U8 R13, [R5+0x3] ;  /* 0x00000300050d7983 */ /* 0x000f620000100000 */
[----:B0-----:R-:W-:-:S02]  /*1ae0*/  IADD3 R2, P0, PT, R0, UR4, RZ ;  /* 0x0000000400027c10 */ /* 0x001fc4000ff1e0ff */
[----:B------:R-:W-:-:S03]  /*1af0*/  IADD3 R0, PT, PT, R0, 0x4, RZ ;  /* 0x0000000400007810 */ /* 0x000fc60007ffe0ff */
[----:B------:R-:W-:-:S05]  /*1b00*/  IMAD.X R3, RZ, RZ, UR5, P0 ;  /* 0x00000005ff037e24 */ /* 0x000fca00080e06ff */
[----:B--2---:R0:W-:Y:S04]  /*1b10*/  STG.E.U8 desc[UR6][R2.64], R7 ;  /* 0x0000000702007986 */ /* 0x0041e8000c101106 */
[----:B---3--:R0:W-:Y:S04]  /*1b20*/  STG.E.U8 desc[UR6][R2.64+0x1], R9 ;  /* 0x0000010902007986 */ /* 0x0081e8000c101106 */
[----:B----4-:R0:W-:Y:S04]  /*1b30*/  STG.E.U8 desc[UR6][R2.64+0x2], R11 ;  /* 0x0000020b02007986 */ /* 0x0101e8000c101106 */
[----:B-----5:R0:W-:Y:S02]  /*1b40*/  STG.E.U8 desc[UR6][R2.64+0x3], R13 ;  /* 0x0000030d02007986 */ /* 0x0201e4000c101106 */
.L_x_15:
[----:B------:R-:W-:Y:S05]  /*1b50*/  BSYNC.RECONVERGENT B0 ;  /* 0x0000000000007941 */ /* 0x000fea0003800200 */
.L_x_14:
[----:B------:R-:W-:Y:S05]  /*1b60*/  @!P1 EXIT ;  /* 0x000000000000994d */ /* 0x000fea0003800000 */
[----:B------:R-:W1:Y:S01]  /*1b70*/  LDCU.64 UR4, c[0x0][0x3a8] ;  /* 0x00007500ff0477ac */ /* 0x000e620008000a00 */
[----:B------:R-:W-:Y:S01]  /*1b80*/  IMAD.MOV R4, RZ, RZ, -R4 ;  /* 0x000000ffff047224 */ /* 0x000fe200078e0a04 */
[----:B-1----:R-:W-:Y:S02]  /*1b90*/  IADD3 R6, P0, PT, R0, UR4, RZ ;  /* 0x0000000400067c10 */ /* 0x002fe4000ff1e0ff */
[----:B------:R-:W-:-:S03]  /*1ba0*/  IADD3 R0, PT, PT, R1, R0, RZ ;  /* 0x0000000001007210 */ /* 0x000fc60007ffe0ff */
[----:B0-----:R-:W-:-:S08]  /*1bb0*/  IMAD.X R7, RZ, RZ, UR5, P0 ;  /* 0x00000005ff077e24 */ /* 0x001fd000080e06ff */
.L_x_16:
[----:B0-----:R0:W2:Y:S01]  /*1bc0*/  LDL.U8 R5, [R0] ;  /* 0x0000000000057983 */ /* 0x0010a20000100000 */
[----:B------:R-:W-:Y:S01]  /*1bd0*/  MOV R2, R6 ;  /* 0x0000000600027202 */ /* 0x000fe20000000f00 */
[----:B------:R-:W-:Y:S01]  /*1be0*/  IMAD.MOV.U32 R3, RZ, RZ, R7 ;  /* 0x000000ffff037224 */ /* 0x000fe200078e0007 */
[----:B------:R-:W-:Y:S02]  /*1bf0*/  IADD3 R4, PT, PT, R4, 0x1, RZ ;  /* 0x0000000104047810 */ /* 0x000fe40007ffe0ff */
[----:B------:R-:W-:Y:S02]  /*1c00*/  IADD3 R6, P1, PT, R6, 0x1, RZ ;  /* 0x0000000106067810 */ /* 0x000fe40007f3e0ff */
[----:B------:R-:W-:Y:S01]  /*1c10*/  ISETP.NE.AND P0, PT, R4, RZ, PT ;  /* 0x000000ff0400720c */ /* 0x000fe20003f05270 */
[----:B0-----:R-:W-:Y:S01]  /*1c20*/  VIADD R0, R0, 0x1 ;  /* 0x0000000100007836 */ /* 0x001fe20000000000 */
[----:B------:R-:W-:Y:S01]  /*1c30*/  IADD3.X R7, PT, PT, RZ, R7, RZ, P1, !PT ;  /* 0x00000007ff077210 */ /* 0x000fe20000ffe4ff */
[----:B--2---:R0:W-:Y:S10]  /*1c40*/  STG.E.U8 desc[UR6][R2.64], R5 ;  /* 0x0000000502007986 */ /* 0x0041f4000c101106 */
[----:B------:R-:W-:Y:S05]  /*1c50*/  @P0 BRA `(.L_x_16) ;  /* 0xfffffffc00d80947 */ /* 0x000fea000383ffff */
[----:B------:R-:W-:Y:S05]  /*1c60*/  EXIT ;  /* 0x000000000000794d */ /* 0x000fea0003800000 */
.L_x_17:
[----:B------:R-:W-:-:S00]  /*1c70*/  BRA `(.L_x_17) ;  /* 0xfffffffc00fc7947 */ /* 0x000fc0000383ffff */
[----:B------:R-:W-:-:S00]  /*1c80*/  NOP ;  /* 0x0000000000007918 */ /* 0x000fc00000000000 */
[----:B------:R-:W-:-:S00]  /*1c90*/  NOP ;  /* 0x0000000000007918 */ /* 0x000fc00000000000 */
[----:B------:R-:W-:-:S00]  /*1ca0*/  NOP ;  /* 0x0000000000007918 */ /* 0x000fc00000000000 */
[----:B------:R-:W-:-:S00]  /*1cb0*/  NOP ;  /* 0x0000000000007918 */ /* 0x000fc00000000000 */
[----:B------:R-:W-:-:S00]  /*1cc0*/  NOP ;  /* 0x0000000000007918 */ /* 0x000fc00000000000 */
[----:B------:R-:W-:-:S00]  /*1cd0*/  NOP ;  /* 0x0000000000007918 */ /* 0x000fc00000000000 */
[----:B------:R-:W-:-:S00]  /*1ce0*/  NOP ;  /* 0x0000000000007918 */ /* 0x000fc00000000000 */
[----:B------:R-:W-:-:S00]  /*1cf0*/  NOP ;  /* 0x0000000000007918 */ /* 0x000fc00000000000 */
.L_x_18:


//--------------------- .nv.shared.reserved.0     --------------------------
	.section	.nv.shared.reserved.0,"aw",@nobits
	.weak		__nv_reservedSMEM_offset_0_alias
	.size		__nv_reservedSMEM_offset_0_alias, 0, 64
	.other		__nv_reservedSMEM_offset_0_alias,@"STO_CUDA_RESERVED_SHARED STV_DEFAULT"
__nv_reservedSMEM_offset_0_alias:
	.zero		0
	.zero		64


//--------------------- .nv.constant0._Z21check_password_kernelPciiyyPiS_ --------------------------
	.section	.nv.constant0._Z21check_password_kernelPciiyyPiS_,"a",@progbits
	.sectionflags	@""
	.align	4
.nv.constant0._Z21check_password_kernelPciiyyPiS_:
	.zero		944


//--------------------- SYMBOLS --------------------------

	.type		.nv.reservedSmem.offset0,@object
	.size		.nv.reservedSmem.offset0,0x4
